//
// Generated by NVIDIA NVVM Compiler
//
// Compiler Build ID: CL-36424714
// Cuda compilation tools, release 13.0, V13.0.88
// Based on NVVM 20.0.0
//

.version 9.0
.target sm_100
.address_size 64

	// .globl	_Z6kernelP6uchar4iii
.const .align 8 .b8 u[512];

.visible .entry _Z6kernelP6uchar4iii(
	.param .u64 .ptr .align 1 _Z6kernelP6uchar4iii_param_0,
	.param .u32 _Z6kernelP6uchar4iii_param_1,
	.param .u32 _Z6kernelP6uchar4iii_param_2,
	.param .u32 _Z6kernelP6uchar4iii_param_3
)
{
	.local .align 16 .b8 	__local_depot0[256];
	.reg .b64 	%SP;
	.reg .b64 	%SPL;
	.reg .pred 	%p<55>;
	.reg .b16 	%rs<55>;
	.reg .b32 	%r<210>;
	.reg .b64 	%rd<50>;
	.reg .b64 	%fd<162>;

	mov.u64 	%SPL, __local_depot0;
	ld.param.u64 	%rd10, [_Z6kernelP6uchar4iii_param_0];
	ld.param.u32 	%r47, [_Z6kernelP6uchar4iii_param_1];
	ld.param.u32 	%r48, [_Z6kernelP6uchar4iii_param_2];
	ld.param.u32 	%r49, [_Z6kernelP6uchar4iii_param_3];
	cvta.to.global.u64 	%rd1, %rd10;
	add.u64 	%rd2, %SPL, 0;
	mov.u32 	%r50, %ntid.x;
	mov.u32 	%r51, %ctaid.x;
	mov.u32 	%r52, %tid.x;
	mad.lo.s32 	%r1, %r50, %r51, %r52;
	mov.u32 	%r53, %ntid.y;
	mov.u32 	%r54, %ctaid.y;
	mov.u32 	%r55, %tid.y;
	mad.lo.s32 	%r191, %r53, %r54, %r55;
	mov.u32 	%r56, %nctaid.x;
	mul.lo.s32 	%r3, %r50, %r56;
	mov.u32 	%r57, %nctaid.y;
	mul.lo.s32 	%r4, %r53, %r57;
	setp.ge.s32 	%p1, %r191, %r48;
	@%p1 bra 	$L__BB0_32;
	setp.gt.s32 	%p2, %r49, 0;
	@%p2 bra 	$L__BB0_2;
	bra.uni 	$L__BB0_28;
$L__BB0_2:
	and.b32  	%r5, %r49, 3;
	and.b32  	%r6, %r49, 15;
	and.b32  	%r7, %r49, 7;
	and.b32  	%r8, %r49, 2147483644;
	and.b32  	%r9, %r49, 2147483632;
	neg.s32 	%r10, %r8;
	mov.u64 	%rd35, u;
$L__BB0_3:
	setp.lt.s32 	%p6, %r1, %r47;
	@%p6 bra 	$L__BB0_5;
$L__BB0_4:
	add.s32 	%r191, %r191, %r4;
	setp.lt.s32 	%p54, %r191, %r48;
	@%p54 bra 	$L__BB0_3;
	bra.uni 	$L__BB0_32;
$L__BB0_5:
	mul.lo.s32 	%r13, %r191, %r47;
	mov.u32 	%r192, %r1;
$L__BB0_6:
	setp.lt.u32 	%p7, %r49, 4;
	add.s32 	%r70, %r192, %r13;
	mul.wide.s32 	%rd14, %r70, 4;
	add.s64 	%rd3, %rd1, %rd14;
	.pragma "used_bytes_mask 7";
	ld.global.u32 	%r71, [%rd3];
	bfe.u32 	%r72, %r71, 0, 8;
	cvt.u16.u32 	%rs7, %r72;
	and.b16  	%rs8, %rs7, 255;
	bfe.u32 	%r73, %r71, 8, 8;
	cvt.u16.u32 	%rs9, %r73;
	and.b16  	%rs10, %rs9, 255;
	bfe.u32 	%r74, %r71, 16, 8;
	cvt.u16.u32 	%rs11, %r74;
	and.b16  	%rs12, %rs11, 255;
	cvt.rn.f64.u16 	%fd1, %rs8;
	cvt.rn.f64.u16 	%fd2, %rs10;
	cvt.rn.f64.u16 	%fd3, %rs12;
	mov.b32 	%r207, 0;
	@%p7 bra 	$L__BB0_9;
	mov.u64 	%rd16, u;
	add.s64 	%rd49, %rd16, 32;
	add.s64 	%rd48, %rd2, 16;
	mov.u32 	%r193, %r10;
$L__BB0_8:
	.pragma "nounroll";
	ld.const.f64 	%fd17, [%rd49+-24];
	cvt.rzi.s32.f64 	%r75, %fd17;
	ld.const.f64 	%fd18, [%rd49+-32];
	cvt.rzi.s32.f64 	%r76, %fd18;
	mad.lo.s32 	%r77, %r75, %r47, %r76;
	mul.wide.s32 	%rd17, %r77, 4;
	add.s64 	%rd18, %rd1, %rd17;
	.pragma "used_bytes_mask 7";
	ld.global.u32 	%r78, [%rd18];
	bfe.u32 	%r79, %r78, 0, 8;
	cvt.u16.u32 	%rs13, %r79;
	and.b16  	%rs14, %rs13, 255;
	bfe.u32 	%r80, %r78, 8, 8;
	cvt.u16.u32 	%rs15, %r80;
	and.b16  	%rs16, %rs15, 255;
	bfe.u32 	%r81, %r78, 16, 8;
	cvt.u16.u32 	%rs17, %r81;
	and.b16  	%rs18, %rs17, 255;
	cvt.rn.f64.u16 	%fd19, %rs14;
	cvt.rn.f64.u16 	%fd20, %rs16;
	cvt.rn.f64.u16 	%fd21, %rs18;
	sub.f64 	%fd22, %fd19, %fd1;
	sub.f64 	%fd23, %fd20, %fd2;
	mul.f64 	%fd24, %fd23, %fd23;
	fma.rn.f64 	%fd25, %fd22, %fd22, %fd24;
	sub.f64 	%fd26, %fd21, %fd3;
	fma.rn.f64 	%fd27, %fd26, %fd26, %fd25;
	sqrt.rn.f64 	%fd28, %fd27;
	ld.const.f64 	%fd29, [%rd49+-8];
	cvt.rzi.s32.f64 	%r82, %fd29;
	ld.const.f64 	%fd30, [%rd49+-16];
	cvt.rzi.s32.f64 	%r83, %fd30;
	mad.lo.s32 	%r84, %r82, %r47, %r83;
	mul.wide.s32 	%rd19, %r84, 4;
	add.s64 	%rd20, %rd1, %rd19;
	.pragma "used_bytes_mask 7";
	ld.global.u32 	%r85, [%rd20];
	bfe.u32 	%r86, %r85, 0, 8;
	cvt.u16.u32 	%rs19, %r86;
	and.b16  	%rs20, %rs19, 255;
	bfe.u32 	%r87, %r85, 8, 8;
	cvt.u16.u32 	%rs21, %r87;
	and.b16  	%rs22, %rs21, 255;
	bfe.u32 	%r88, %r85, 16, 8;
	cvt.u16.u32 	%rs23, %r88;
	and.b16  	%rs24, %rs23, 255;
	cvt.rn.f64.u16 	%fd31, %rs20;
	cvt.rn.f64.u16 	%fd32, %rs22;
	cvt.rn.f64.u16 	%fd33, %rs24;
	sub.f64 	%fd34, %fd31, %fd1;
	sub.f64 	%fd35, %fd32, %fd2;
	mul.f64 	%fd36, %fd35, %fd35;
	fma.rn.f64 	%fd37, %fd34, %fd34, %fd36;
	sub.f64 	%fd38, %fd33, %fd3;
	fma.rn.f64 	%fd39, %fd38, %fd38, %fd37;
	sqrt.rn.f64 	%fd40, %fd39;
	st.local.v2.f64 	[%rd48+-16], {%fd28, %fd40};
	ld.const.f64 	%fd41, [%rd49+8];
	cvt.rzi.s32.f64 	%r89, %fd41;
	ld.const.f64 	%fd42, [%rd49];
	cvt.rzi.s32.f64 	%r90, %fd42;
	mad.lo.s32 	%r91, %r89, %r47, %r90;
	mul.wide.s32 	%rd21, %r91, 4;
	add.s64 	%rd22, %rd1, %rd21;
	.pragma "used_bytes_mask 7";
	ld.global.u32 	%r92, [%rd22];
	bfe.u32 	%r93, %r92, 0, 8;
	cvt.u16.u32 	%rs25, %r93;
	and.b16  	%rs26, %rs25, 255;
	bfe.u32 	%r94, %r92, 8, 8;
	cvt.u16.u32 	%rs27, %r94;
	and.b16  	%rs28, %rs27, 255;
	bfe.u32 	%r95, %r92, 16, 8;
	cvt.u16.u32 	%rs29, %r95;
	and.b16  	%rs30, %rs29, 255;
	cvt.rn.f64.u16 	%fd43, %rs26;
	cvt.rn.f64.u16 	%fd44, %rs28;
	cvt.rn.f64.u16 	%fd45, %rs30;
	sub.f64 	%fd46, %fd43, %fd1;
	sub.f64 	%fd47, %fd44, %fd2;
	mul.f64 	%fd48, %fd47, %fd47;
	fma.rn.f64 	%fd49, %fd46, %fd46, %fd48;
	sub.f64 	%fd50, %fd45, %fd3;
	fma.rn.f64 	%fd51, %fd50, %fd50, %fd49;
	sqrt.rn.f64 	%fd52, %fd51;
	ld.const.f64 	%fd53, [%rd49+24];
	cvt.rzi.s32.f64 	%r96, %fd53;
	ld.const.f64 	%fd54, [%rd49+16];
	cvt.rzi.s32.f64 	%r97, %fd54;
	mad.lo.s32 	%r98, %r96, %r47, %r97;
	mul.wide.s32 	%rd23, %r98, 4;
	add.s64 	%rd24, %rd1, %rd23;
	.pragma "used_bytes_mask 7";
	ld.global.u32 	%r99, [%rd24];
	bfe.u32 	%r100, %r99, 0, 8;
	cvt.u16.u32 	%rs31, %r100;
	and.b16  	%rs32, %rs31, 255;
	bfe.u32 	%r101, %r99, 8, 8;
	cvt.u16.u32 	%rs33, %r101;
	and.b16  	%rs34, %rs33, 255;
	bfe.u32 	%r102, %r99, 16, 8;
	cvt.u16.u32 	%rs35, %r102;
	and.b16  	%rs36, %rs35, 255;
	cvt.rn.f64.u16 	%fd55, %rs32;
	cvt.rn.f64.u16 	%fd56, %rs34;
	cvt.rn.f64.u16 	%fd57, %rs36;
	sub.f64 	%fd58, %fd55, %fd1;
	sub.f64 	%fd59, %fd56, %fd2;
	mul.f64 	%fd60, %fd59, %fd59;
	fma.rn.f64 	%fd61, %fd58, %fd58, %fd60;
	sub.f64 	%fd62, %fd57, %fd3;
	fma.rn.f64 	%fd63, %fd62, %fd62, %fd61;
	sqrt.rn.f64 	%fd64, %fd63;
	st.local.v2.f64 	[%rd48], {%fd52, %fd64};
	add.s32 	%r193, %r193, 4;
	add.s64 	%rd49, %rd49, 64;
	add.s64 	%rd48, %rd48, 32;
	setp.eq.s32 	%p8, %r193, 0;
	mov.u32 	%r207, %r8;
	@%p8 bra 	$L__BB0_9;
	bra.uni 	$L__BB0_8;
$L__BB0_9:
	setp.eq.s32 	%p9, %r5, 0;
	@%p9 bra 	$L__BB0_14;
	setp.eq.s32 	%p10, %r5, 1;
	@%p10 bra 	$L__BB0_12;
	mul.wide.u32 	%rd25, %r207, 16;
	mov.u64 	%rd26, u;
	add.s64 	%rd27, %rd26, %rd25;
	ld.const.f64 	%fd65, [%rd27+8];
	cvt.rzi.s32.f64 	%r103, %fd65;
	ld.const.f64 	%fd66, [%rd27];
	cvt.rzi.s32.f64 	%r104, %fd66;
	mad.lo.s32 	%r105, %r103, %r47, %r104;
	mul.wide.s32 	%rd28, %r105, 4;
	add.s64 	%rd29, %rd1, %rd28;
	.pragma "used_bytes_mask 7";
	ld.global.u32 	%r106, [%rd29];
	bfe.u32 	%r107, %r106, 0, 8;
	cvt.u16.u32 	%rs37, %r107;
	and.b16  	%rs38, %rs37, 255;
	bfe.u32 	%r108, %r106, 8, 8;
	cvt.u16.u32 	%rs39, %r108;
	and.b16  	%rs40, %rs39, 255;
	bfe.u32 	%r109, %r106, 16, 8;
	cvt.u16.u32 	%rs41, %r109;
	and.b16  	%rs42, %rs41, 255;
	cvt.rn.f64.u16 	%fd67, %rs38;
	cvt.rn.f64.u16 	%fd68, %rs40;
	cvt.rn.f64.u16 	%fd69, %rs42;
	sub.f64 	%fd70, %fd67, %fd1;
	sub.f64 	%fd71, %fd68, %fd2;
	mul.f64 	%fd72, %fd71, %fd71;
	fma.rn.f64 	%fd73, %fd70, %fd70, %fd72;
	sub.f64 	%fd74, %fd69, %fd3;
	fma.rn.f64 	%fd75, %fd74, %fd74, %fd73;
	sqrt.rn.f64 	%fd76, %fd75;
	mul.wide.u32 	%rd30, %r207, 8;
	add.s64 	%rd31, %rd2, %rd30;
	st.local.f64 	[%rd31], %fd76;
	ld.const.f64 	%fd77, [%rd27+24];
	cvt.rzi.s32.f64 	%r110, %fd77;
	ld.const.f64 	%fd78, [%rd27+16];
	cvt.rzi.s32.f64 	%r111, %fd78;
	mad.lo.s32 	%r112, %r110, %r47, %r111;
	mul.wide.s32 	%rd32, %r112, 4;
	add.s64 	%rd33, %rd1, %rd32;
	.pragma "used_bytes_mask 7";
	ld.global.u32 	%r113, [%rd33];
	bfe.u32 	%r114, %r113, 0, 8;
	cvt.u16.u32 	%rs43, %r114;
	and.b16  	%rs44, %rs43, 255;
	bfe.u32 	%r115, %r113, 8, 8;
	cvt.u16.u32 	%rs45, %r115;
	and.b16  	%rs46, %rs45, 255;
	bfe.u32 	%r116, %r113, 16, 8;
	cvt.u16.u32 	%rs47, %r116;
	and.b16  	%rs48, %rs47, 255;
	cvt.rn.f64.u16 	%fd79, %rs44;
	cvt.rn.f64.u16 	%fd80, %rs46;
	cvt.rn.f64.u16 	%fd81, %rs48;
	sub.f64 	%fd82, %fd79, %fd1;
	sub.f64 	%fd83, %fd80, %fd2;
	mul.f64 	%fd84, %fd83, %fd83;
	fma.rn.f64 	%fd85, %fd82, %fd82, %fd84;
	sub.f64 	%fd86, %fd81, %fd3;
	fma.rn.f64 	%fd87, %fd86, %fd86, %fd85;
	sqrt.rn.f64 	%fd88, %fd87;
	st.local.f64 	[%rd31+8], %fd88;
	add.s32 	%r207, %r207, 2;
$L__BB0_12:
	and.b32  	%r117, %r49, 1;
	setp.eq.b32 	%p11, %r117, 1;
	not.pred 	%p12, %p11;
	@%p12 bra 	$L__BB0_14;
	mul.wide.u32 	%rd34, %r207, 16;
	add.s64 	%rd36, %rd35, %rd34;
	ld.const.f64 	%fd89, [%rd36+8];
	cvt.rzi.s32.f64 	%r118, %fd89;
	ld.const.f64 	%fd90, [%rd36];
	cvt.rzi.s32.f64 	%r119, %fd90;
	mad.lo.s32 	%r120, %r118, %r47, %r119;
	mul.wide.s32 	%rd37, %r120, 4;
	add.s64 	%rd38, %rd1, %rd37;
	.pragma "used_bytes_mask 7";
	ld.global.u32 	%r121, [%rd38];
	bfe.u32 	%r122, %r121, 0, 8;
	cvt.u16.u32 	%rs49, %r122;
	and.b16  	%rs50, %rs49, 255;
	bfe.u32 	%r123, %r121, 8, 8;
	cvt.u16.u32 	%rs51, %r123;
	and.b16  	%rs52, %rs51, 255;
	bfe.u32 	%r124, %r121, 16, 8;
	cvt.u16.u32 	%rs53, %r124;
	and.b16  	%rs54, %rs53, 255;
	cvt.rn.f64.u16 	%fd91, %rs50;
	cvt.rn.f64.u16 	%fd92, %rs52;
	cvt.rn.f64.u16 	%fd93, %rs54;
	sub.f64 	%fd94, %fd91, %fd1;
	sub.f64 	%fd95, %fd92, %fd2;
	mul.f64 	%fd96, %fd95, %fd95;
	fma.rn.f64 	%fd97, %fd94, %fd94, %fd96;
	sub.f64 	%fd98, %fd93, %fd3;
	fma.rn.f64 	%fd99, %fd98, %fd98, %fd97;
	sqrt.rn.f64 	%fd100, %fd99;
	mul.wide.u32 	%rd39, %r207, 8;
	add.s64 	%rd40, %rd2, %rd39;
	st.local.f64 	[%rd40], %fd100;
$L__BB0_14:
	setp.lt.u32 	%p13, %r49, 16;
	ld.local.f64 	%fd159, [%rd2];
	mov.b32 	%r200, 0;
	mov.u32 	%r205, %r200;
	@%p13 bra 	$L__BB0_17;
	mov.b32 	%r194, 0;
	mov.u32 	%r205, %r194;
$L__BB0_16:
	.pragma "nounroll";
	mul.wide.u32 	%rd41, %r194, 8;
	add.s64 	%rd42, %rd2, %rd41;
	ld.local.v2.f64 	{%fd101, %fd102}, [%rd42];
	setp.lt.f64 	%p14, %fd101, %fd159;
	selp.f64 	%fd103, %fd101, %fd159, %p14;
	selp.b32 	%r128, %r194, %r205, %p14;
	add.s32 	%r129, %r194, 1;
	setp.lt.f64 	%p15, %fd102, %fd103;
	selp.f64 	%fd104, %fd102, %fd103, %p15;
	selp.b32 	%r130, %r129, %r128, %p15;
	add.s32 	%r131, %r194, 2;
	ld.local.v2.f64 	{%fd105, %fd106}, [%rd42+16];
	setp.lt.f64 	%p16, %fd105, %fd104;
	selp.f64 	%fd107, %fd105, %fd104, %p16;
	selp.b32 	%r132, %r131, %r130, %p16;
	add.s32 	%r133, %r194, 3;
	setp.lt.f64 	%p17, %fd106, %fd107;
	selp.f64 	%fd108, %fd106, %fd107, %p17;
	selp.b32 	%r134, %r133, %r132, %p17;
	add.s32 	%r135, %r194, 4;
	ld.local.v2.f64 	{%fd109, %fd110}, [%rd42+32];
	setp.lt.f64 	%p18, %fd109, %fd108;
	selp.f64 	%fd111, %fd109, %fd108, %p18;
	selp.b32 	%r136, %r135, %r134, %p18;
	add.s32 	%r137, %r194, 5;
	setp.lt.f64 	%p19, %fd110, %fd111;
	selp.f64 	%fd112, %fd110, %fd111, %p19;
	selp.b32 	%r138, %r137, %r136, %p19;
	add.s32 	%r139, %r194, 6;
	ld.local.v2.f64 	{%fd113, %fd114}, [%rd42+48];
	setp.lt.f64 	%p20, %fd113, %fd112;
	selp.f64 	%fd115, %fd113, %fd112, %p20;
	selp.b32 	%r140, %r139, %r138, %p20;
	add.s32 	%r141, %r194, 7;
	setp.lt.f64 	%p21, %fd114, %fd115;
	selp.f64 	%fd116, %fd114, %fd115, %p21;
	selp.b32 	%r142, %r141, %r140, %p21;
	add.s32 	%r143, %r194, 8;
	ld.local.v2.f64 	{%fd117, %fd118}, [%rd42+64];
	setp.lt.f64 	%p22, %fd117, %fd116;
	selp.f64 	%fd119, %fd117, %fd116, %p22;
	selp.b32 	%r144, %r143, %r142, %p22;
	add.s32 	%r145, %r194, 9;
	setp.lt.f64 	%p23, %fd118, %fd119;
	selp.f64 	%fd120, %fd118, %fd119, %p23;
	selp.b32 	%r146, %r145, %r144, %p23;
	add.s32 	%r147, %r194, 10;
	ld.local.v2.f64 	{%fd121, %fd122}, [%rd42+80];
	setp.lt.f64 	%p24, %fd121, %fd120;
	selp.f64 	%fd123, %fd121, %fd120, %p24;
	selp.b32 	%r148, %r147, %r146, %p24;
	add.s32 	%r149, %r194, 11;
	setp.lt.f64 	%p25, %fd122, %fd123;
	selp.f64 	%fd124, %fd122, %fd123, %p25;
	selp.b32 	%r150, %r149, %r148, %p25;
	add.s32 	%r151, %r194, 12;
	ld.local.v2.f64 	{%fd125, %fd126}, [%rd42+96];
	setp.lt.f64 	%p26, %fd125, %fd124;
	selp.f64 	%fd127, %fd125, %fd124, %p26;
	selp.b32 	%r152, %r151, %r150, %p26;
	add.s32 	%r153, %r194, 13;
	setp.lt.f64 	%p27, %fd126, %fd127;
	selp.f64 	%fd128, %fd126, %fd127, %p27;
	selp.b32 	%r154, %r153, %r152, %p27;
	add.s32 	%r155, %r194, 14;
	ld.local.v2.f64 	{%fd129, %fd130}, [%rd42+112];
	setp.lt.f64 	%p28, %fd129, %fd128;
	selp.f64 	%fd131, %fd129, %fd128, %p28;
	selp.b32 	%r156, %r155, %r154, %p28;
	add.s32 	%r157, %r194, 15;
	setp.lt.f64 	%p29, %fd130, %fd131;
	selp.f64 	%fd159, %fd130, %fd131, %p29;
	selp.b32 	%r205, %r157, %r156, %p29;
	add.s32 	%r194, %r194, 16;
	setp.ne.s32 	%p30, %r194, %r9;
	mov.u32 	%r200, %r9;
	@%p30 bra 	$L__BB0_16;
$L__BB0_17:
	setp.eq.s32 	%p31, %r6, 0;
	@%p31 bra 	$L__BB0_27;
	add.s32 	%r159, %r6, -1;
	setp.lt.u32 	%p32, %r159, 7;
	@%p32 bra 	$L__BB0_20;
	mul.wide.u32 	%rd43, %r200, 8;
	add.s64 	%rd44, %rd2, %rd43;
	ld.local.f64 	%fd132, [%rd44];
	setp.lt.f64 	%p33, %fd132, %fd159;
	selp.f64 	%fd133, %fd132, %fd159, %p33;
	selp.b32 	%r160, %r200, %r205, %p33;
	add.s32 	%r161, %r200, 1;
	ld.local.f64 	%fd134, [%rd44+8];
	setp.lt.f64 	%p34, %fd134, %fd133;
	selp.f64 	%fd135, %fd134, %fd133, %p34;
	selp.b32 	%r162, %r161, %r160, %p34;
	add.s32 	%r163, %r200, 2;
	ld.local.f64 	%fd136, [%rd44+16];
	setp.lt.f64 	%p35, %fd136, %fd135;
	selp.f64 	%fd137, %fd136, %fd135, %p35;
	selp.b32 	%r164, %r163, %r162, %p35;
	add.s32 	%r165, %r200, 3;
	ld.local.f64 	%fd138, [%rd44+24];
	setp.lt.f64 	%p36, %fd138, %fd137;
	selp.f64 	%fd139, %fd138, %fd137, %p36;
	selp.b32 	%r166, %r165, %r164, %p36;
	add.s32 	%r167, %r200, 4;
	ld.local.f64 	%fd140, [%rd44+32];
	setp.lt.f64 	%p37, %fd140, %fd139;
	selp.f64 	%fd141, %fd140, %fd139, %p37;
	selp.b32 	%r168, %r167, %r166, %p37;
	add.s32 	%r169, %r200, 5;
	ld.local.f64 	%fd142, [%rd44+40];
	setp.lt.f64 	%p38, %fd142, %fd141;
	selp.f64 	%fd143, %fd142, %fd141, %p38;
	selp.b32 	%r170, %r169, %r168, %p38;
	add.s32 	%r171, %r200, 6;
	ld.local.f64 	%fd144, [%rd44+48];
	setp.lt.f64 	%p39, %fd144, %fd143;
	selp.f64 	%fd145, %fd144, %fd143, %p39;
	selp.b32 	%r172, %r171, %r170, %p39;
	add.s32 	%r173, %r200, 7;
	ld.local.f64 	%fd146, [%rd44+56];
	setp.lt.f64 	%p40, %fd146, %fd145;
	selp.f64 	%fd159, %fd146, %fd145, %p40;
	selp.b32 	%r205, %r173, %r172, %p40;
	add.s32 	%r200, %r200, 8;
$L__BB0_20:
	setp.eq.s32 	%p41, %r7, 0;
	@%p41 bra 	$L__BB0_27;
	add.s32 	%r175, %r7, -1;
	setp.lt.u32 	%p42, %r175, 3;
	@%p42 bra 	$L__BB0_23;
	mul.wide.u32 	%rd45, %r200, 8;
	add.s64 	%rd46, %rd2, %rd45;
	ld.local.f64 	%fd147, [%rd46];
	setp.lt.f64 	%p43, %fd147, %fd159;
	selp.f64 	%fd148, %fd147, %fd159, %p43;
	selp.b32 	%r176, %r200, %r205, %p43;
	add.s32 	%r177, %r200, 1;
	ld.local.f64 	%fd149, [%rd46+8];
	setp.lt.f64 	%p44, %fd149, %fd148;
	selp.f64 	%fd150, %fd149, %fd148, %p44;
	selp.b32 	%r178, %r177, %r176, %p44;
	add.s32 	%r179, %r200, 2;
	ld.local.f64 	%fd151, [%rd46+16];
	setp.lt.f64 	%p45, %fd151, %fd150;
	selp.f64 	%fd152, %fd151, %fd150, %p45;
	selp.b32 	%r180, %r179, %r178, %p45;
	add.s32 	%r181, %r200, 3;
	ld.local.f64 	%fd153, [%rd46+24];
	setp.lt.f64 	%p46, %fd153, %fd152;
	selp.f64 	%fd159, %fd153, %fd152, %p46;
	selp.b32 	%r205, %r181, %r180, %p46;
	add.s32 	%r200, %r200, 4;
$L__BB0_23:
	setp.eq.s32 	%p47, %r5, 0;
	@%p47 bra 	$L__BB0_27;
	setp.eq.s32 	%p48, %r5, 1;
	mul.wide.u32 	%rd47, %r200, 8;
	add.s64 	%rd9, %rd2, %rd47;
	ld.local.f64 	%fd154, [%rd9];
	setp.lt.f64 	%p49, %fd154, %fd159;
	selp.f64 	%fd11, %fd154, %fd159, %p49;
	selp.b32 	%r205, %r200, %r205, %p49;
	@%p48 bra 	$L__BB0_27;
	setp.eq.s32 	%p50, %r5, 2;
	add.s32 	%r182, %r200, 1;
	ld.local.f64 	%fd155, [%rd9+8];
	setp.lt.f64 	%p51, %fd155, %fd11;
	selp.f64 	%fd12, %fd155, %fd11, %p51;
	selp.b32 	%r205, %r182, %r205, %p51;
	@%p50 bra 	$L__BB0_27;
	add.s32 	%r183, %r200, 2;
	ld.local.f64 	%fd156, [%rd9+16];
	setp.lt.f64 	%p52, %fd156, %fd12;
	selp.b32 	%r205, %r183, %r205, %p52;
$L__BB0_27:
	cvt.rn.f64.u32 	%fd157, %r205;
	cvt.rzi.u32.f64 	%r184, %fd1;
	cvt.rzi.u32.f64 	%r185, %fd2;
	cvt.rzi.u32.f64 	%r186, %fd3;
	cvt.rzi.u32.f64 	%r187, %fd157;
	prmt.b32 	%r188, %r184, %r185, 0x3340U;
	prmt.b32 	%r189, %r186, %r187, 0x3340U;
	prmt.b32 	%r190, %r188, %r189, 0x5410U;
	st.global.u32 	[%rd3], %r190;
	add.s32 	%r192, %r192, %r3;
	setp.lt.s32 	%p53, %r192, %r47;
	@%p53 bra 	$L__BB0_6;
	bra.uni 	$L__BB0_4;
$L__BB0_28:
	setp.ge.s32 	%p3, %r1, %r47;
	@%p3 bra 	$L__BB0_31;
	mul.lo.s32 	%r43, %r191, %r47;
	mov.u32 	%r209, %r1;
$L__BB0_30:
	add.s32 	%r58, %r209, %r43;
	mul.wide.s32 	%rd12, %r58, 4;
	add.s64 	%rd13, %rd1, %rd12;
	.pragma "used_bytes_mask 7";
	ld.global.u32 	%r59, [%rd13];
	bfe.u32 	%r60, %r59, 0, 8;
	cvt.u16.u32 	%rs1, %r60;
	and.b16  	%rs2, %rs1, 255;
	bfe.u32 	%r61, %r59, 8, 8;
	cvt.u16.u32 	%rs3, %r61;
	and.b16  	%rs4, %rs3, 255;
	bfe.u32 	%r62, %r59, 16, 8;
	cvt.u16.u32 	%rs5, %r62;
	and.b16  	%rs6, %rs5, 255;
	cvt.rn.f64.u16 	%fd14, %rs2;
	cvt.rn.f64.u16 	%fd15, %rs4;
	cvt.rn.f64.u16 	%fd16, %rs6;
	cvt.rzi.u32.f64 	%r63, %fd14;
	cvt.rzi.u32.f64 	%r64, %fd15;
	cvt.rzi.u32.f64 	%r65, %fd16;
	prmt.b32 	%r66, %r63, %r64, 0x3340U;
	prmt.b32 	%r67, %r65, 0, 0x3340U;
	prmt.b32 	%r68, %r66, %r67, 0x5410U;
	st.global.u32 	[%rd13], %r68;
	add.s32 	%r209, %r209, %r3;
	setp.lt.s32 	%p4, %r209, %r47;
	@%p4 bra 	$L__BB0_30;
$L__BB0_31:
	add.s32 	%r191, %r191, %r4;
	setp.lt.s32 	%p5, %r191, %r48;
	@%p5 bra 	$L__BB0_28;
$L__BB0_32:
	ret;

}


// ===== COMPILED SASS (sm_100) =====

	.target	sm_100

	.elftype	@"ET_EXEC"


//--------------------- .note.nv.tkinfo           --------------------------
	.section	.note.nv.tkinfo,"",@"SHT_NOTE"
	.sectionflags	@"SHF_NOTE_NV_TKINFO"
	.tkinfo
        /*0018*/ 	.word	0x00000002
        /*0030*/ 	.string	""
        /*0030*/ 	.string	"ptxas"
        /*0030*/ 	.string	"Cuda compilation tools, release 13.0, V13.0.88"
        /*0030*/ 	.string	"Build cuda_13.0.r13.0/compiler.36424714_0"
        /*0030*/ 	.string	"-arch sm_100 -m 64 "



//--------------------- .note.nv.cuinfo           --------------------------
	.section	.note.nv.cuinfo,"",@"SHT_NOTE"
	.sectionflags	@"SHF_NOTE_NV_CUINFO"
        /*0018*/ 	.short	0x0002
        /*001a*/ 	.short	0x0064
        /*001c*/ 	.short	0x0082
	.zero		2


//--------------------- .nv.info                  --------------------------
	.section	.nv.info,"",@"SHT_CUDA_INFO"
	.align	4


	//----- nvinfo : EIATTR_REGCOUNT
	.align		4
        /*0000*/ 	.byte	0x04, 0x2f
        /*0002*/ 	.short	(.L_2 - .L_1)
	.align		4
.L_1:
        /*0004*/ 	.word	index@(_Z6kernelP6uchar4iii)
        /*0008*/ 	.word	0x00000028


	//----- nvinfo : EIATTR_FRAME_SIZE
	.align		4
.L_2:
        /*000c*/ 	.byte	0x04, 0x11
        /*000e*/ 	.short	(.L_4 - .L_3)
	.align		4
.L_3:
        /*0010*/ 	.word	index@($__internal_0_$__cuda_sm20_dsqrt_rn_f64_mediumpath_v1)
        /*0014*/ 	.word	0x00000100


	//----- nvinfo : EIATTR_FRAME_SIZE
	.align		4
.L_4:
        /*0018*/ 	.byte	0x04, 0x11
        /*001a*/ 	.short	(.L_6 - .L_5)
	.align		4
.L_5:
        /*001c*/ 	.word	index@(_Z6kernelP6uchar4iii)
        /*0020*/ 	.word	0x00000100


	//----- nvinfo : EIATTR_MIN_STACK_SIZE
	.align		4
.L_6:
        /*0024*/ 	.byte	0x04, 0x12
        /*0026*/ 	.short	(.L_8 - .L_7)
	.align		4
.L_7:
        /*0028*/ 	.word	index@(_Z6kernelP6uchar4iii)
        /*002c*/ 	.word	0x00000100
.L_8:


//--------------------- .nv.compat                --------------------------
	.section	.nv.compat,"",@"SHT_CUDA_COMPAT_INFO"
	.align	4
        /*0000*/ 	.byte	0x02, 0x09, 0x00, 0x00, 0x02, 0x02, 0x01, 0x00, 0x02, 0x05, 0x05, 0x00, 0x03, 0x07, 0x01, 0x01
        /*0010*/ 	.byte	0x02, 0x03, 0x00, 0x00, 0x02, 0x06, 0x01, 0x00, 0x04, 0x0b, 0x08, 0x00, 0x01, 0x00, 0x00, 0x00
        /*0020*/ 	.byte	0x00, 0x00, 0x00, 0x00


//--------------------- .nv.info._Z6kernelP6uchar4iii --------------------------
	.section	.nv.info._Z6kernelP6uchar4iii,"",@"SHT_CUDA_INFO"
	.sectionflags	@""
	.align	4


	//----- nvinfo : EIATTR_CUDA_API_VERSION
	.align		4
        /*0000*/ 	.byte	0x04, 0x37
        /*0002*/ 	.short	(.L_10 - .L_9)
.L_9:
        /*0004*/ 	.word	0x00000082


	//----- nvinfo : EIATTR_KPARAM_INFO
	.align		4
.L_10:
        /*0008*/ 	.byte	0x04, 0x17
        /*000a*/ 	.short	(.L_12 - .L_11)
.L_11:
        /*000c*/ 	.word	0x00000000
        /*0010*/ 	.short	0x0003
        /*0012*/ 	.short	0x0010
        /*0014*/ 	.byte	0x00, 0xf0, 0x11, 0x00


	//----- nvinfo : EIATTR_KPARAM_INFO
	.align		4
.L_12:
        /*0018*/ 	.byte	0x04, 0x17
        /*001a*/ 	.short	(.L_14 - .L_13)
.L_13:
        /*001c*/ 	.word	0x00000000
        /*0020*/ 	.short	0x0002
        /*0022*/ 	.short	0x000c
        /*0024*/ 	.byte	0x00, 0xf0, 0x11, 0x00


	//----- nvinfo : EIATTR_KPARAM_INFO
	.align		4
.L_14:
        /*0028*/ 	.byte	0x04, 0x17
        /*002a*/ 	.short	(.L_16 - .L_15)
.L_15:
        /*002c*/ 	.word	0x00000000
        /*0030*/ 	.short	0x0001
        /*0032*/ 	.short	0x0008
        /*0034*/ 	.byte	0x00, 0xf0, 0x11, 0x00


	//----- nvinfo : EIATTR_KPARAM_INFO
	.align		4
.L_16:
        /*0038*/ 	.byte	0x04, 0x17
        /*003a*/ 	.short	(.L_18 - .L_17)
.L_17:
        /*003c*/ 	.word	0x00000000
        /*0040*/ 	.short	0x0000
        /*0042*/ 	.short	0x0000
        /*0044*/ 	.byte	0x00, 0xf5, 0x21, 0x00


	//----- nvinfo : EIATTR_SPARSE_MMA_MASK
	.align		4
.L_18:
        /*0048*/ 	.byte	0x03, 0x50
        /*004a*/ 	.short	0x0000


	//----- nvinfo : EIATTR_MAXREG_COUNT
	.align		4
        /*004c*/ 	.byte	0x03, 0x1b
        /*004e*/ 	.short	0x00ff


	//----- nvinfo : EIATTR_MERCURY_ISA_VERSION
	.align		4
        /*0050*/ 	.byte	0x03, 0x5f
        /*0052*/ 	.short	0x0101


	//----- nvinfo : EIATTR_UNUSED_LOAD_BYTE_OFFSET
	.align		4
        /*0054*/ 	.byte	0x04, 0x44
        /*0056*/ 	.short	(.L_20 - .L_19)


	//   ....[0]....
.L_19:
        /*0058*/ 	.word	0x000001e0
        /*005c*/ 	.word	0x00000007


	//   ....[1]....
        /*0060*/ 	.word	0x00000440
        /*0064*/ 	.word	0x00000007


	//   ....[2]....
        /*0068*/ 	.word	0x00000550
        /*006c*/ 	.word	0x00000007


	//   ....[3]....
        /*0070*/ 	.word	0x00000820
        /*0074*/ 	.word	0x00000007


	//   ....[4]....
        /*0078*/ 	.word	0x00000ab0
        /*007c*/ 	.word	0x00000007


	//   ....[5]....
        /*0080*/ 	.word	0x00000d80
        /*0084*/ 	.word	0x00000007


	//   ....[6]....
        /*0088*/ 	.word	0x00001100
        /*008c*/ 	.word	0x00000007


	//   ....[7]....
        /*0090*/ 	.word	0x000013d0
        /*0094*/ 	.word	0x00000007


	//   ....[8]....
        /*0098*/ 	.word	0x00001730
        /*009c*/ 	.word	0x00000007


	//----- nvinfo : EIATTR_VRC_CTA_INIT_COUNT
	.align		4
.L_20:
        /*00a0*/ 	.byte	0x02, 0x4a
	.zero		1
	.zero		1


	//----- nvinfo : EIATTR_EXIT_INSTR_OFFSETS
	.align		4
        /*00a4*/ 	.byte	0x04, 0x1c
        /*00a6*/ 	.short	(.L_22 - .L_21)


	//   ....[0]....
.L_21:
        /*00a8*/ 	.word	0x00000110


	//   ....[1]....
        /*00ac*/ 	.word	0x00000310


	//   ....[2]....
        /*00b0*/ 	.word	0x00002610


	//----- nvinfo : EIATTR_CRS_STACK_SIZE
	.align		4
.L_22:
        /*00b4*/ 	.byte	0x04, 0x1e
        /*00b6*/ 	.short	(.L_24 - .L_23)
.L_23:
        /*00b8*/ 	.word	0x00000000


	//----- nvinfo : EIATTR_CBANK_PARAM_SIZE
	.align		4
.L_24:
        /*00bc*/ 	.byte	0x03, 0x19
        /*00be*/ 	.short	0x0014


	//----- nvinfo : EIATTR_PARAM_CBANK
	.align		4
        /*00c0*/ 	.byte	0x04, 0x0a
        /*00c2*/ 	.short	(.L_26 - .L_25)
	.align		4
.L_25:
        /*00c4*/ 	.word	index@(.nv.constant0._Z6kernelP6uchar4iii)
        /*00c8*/ 	.short	0x0380
        /*00ca*/ 	.short	0x0014


	//----- nvinfo : EIATTR_SW_WAR
	.align		4
.L_26:
        /*00cc*/ 	.byte	0x04, 0x36
        /*00ce*/ 	.short	(.L_28 - .L_27)
.L_27:
        /*00d0*/ 	.word	0x00000008
.L_28:


//--------------------- .nv.callgraph             --------------------------
	.section	.nv.callgraph,"",@"SHT_CUDA_CALLGRAPH"
	.align	4
	.sectionentsize	8
	.align		4
        /*0000*/ 	.word	0x00000000
	.align		4
        /*0004*/ 	.word	0xffffffff
	.align		4
        /*0008*/ 	.word	0x00000000
	.align		4
        /*000c*/ 	.word	0xfffffffe
	.align		4
        /*0010*/ 	.word	0x00000000
	.align		4
        /*0014*/ 	.word	0xfffffffd
	.align		4
        /*0018*/ 	.word	0x00000000
	.align		4
        /*001c*/ 	.word	0xfffffffc


//--------------------- .nv.constant3             --------------------------
	.section	.nv.constant3,"a",@progbits
	.align	8
.nv.constant3:
	.type		u,@object
	.size		u,(.L_0 - u)
u:
	.zero		512
.L_0:


//--------------------- .text._Z6kernelP6uchar4iii --------------------------
	.section	.text._Z6kernelP6uchar4iii,"ax",@progbits
	.align	128
        .global         _Z6kernelP6uchar4iii
        .type           _Z6kernelP6uchar4iii,@function
        .size           _Z6kernelP6uchar4iii,(.L_x_38 - _Z6kernelP6uchar4iii)
        .other          _Z6kernelP6uchar4iii,@"STO_CUDA_ENTRY STV_DEFAULT"
_Z6kernelP6uchar4iii:
.text._Z6kernelP6uchar4iii:
[----:B------:R-:W0:Y:S01]  /*0000*/  LDC R1, c[0x0][0x37c] ;  /* 0x0000df00ff017b82 */ /* 0x000e220000000800 */
[----:B------:R-:W1:Y:S01]  /*0010*/  S2R R3, SR_CTAID.Y ;  /* 0x0000000000037919 */ /* 0x000e620000002600 */
[----:B------:R-:W2:Y:S01]  /*0020*/  LDCU UR5, c[0x0][0x360] ;  /* 0x00006c00ff0577ac */ /* 0x000ea20008000800 */
[----:B0-----:R-:W-:Y:S01]  /*0030*/  VIADD R1, R1, 0xffffff00 ;  /* 0xffffff0001017836 */ /* 0x001fe20000000000 */
[----:B------:R-:W1:Y:S01]  /*0040*/  S2R R0, SR_TID.Y ;  /* 0x0000000000007919 */ /* 0x000e620000002200 */
[----:B------:R-:W1:Y:S03]  /*0050*/  LDCU UR6, c[0x0][0x364] ;  /* 0x00006c80ff0677ac */ /* 0x000e660008000800 */
[----:B------:R-:W-:Y:S01]  /*0060*/  R2UR UR17, R1 ;  /* 0x00000000011172ca */ /* 0x000fe200000e0000 */
[----:B------:R-:W2:Y:S01]  /*0070*/  S2R R2, SR_CTAID.X ;  /* 0x0000000000027919 */ /* 0x000ea20000002500 */
[----:B------:R-:W0:Y:S01]  /*0080*/  LDCU UR8, c[0x0][0x38c] ;  /* 0x00007180ff0877ac */ /* 0x000e220008000800 */
[----:B------:R-:W2:Y:S01]  /*0090*/  S2R R5, SR_TID.X ;  /* 0x0000000000057919 */ /* 0x000ea20000002100 */
[----:B------:R-:W3:Y:S01]  /*00a0*/  LDCU UR4, c[0x0][0x370] ;  /* 0x00006e00ff0477ac */ /* 0x000ee20008000800 */
[----:B------:R-:W4:Y:S01]  /*00b0*/  LDCU UR7, c[0x0][0x374] ;  /* 0x00006e80ff0777ac */ /* 0x000f220008000800 */
[----:B-1----:R-:W-:Y:S01]  /*00c0*/  IMAD R3, R3, UR6, R0 ;  /* 0x0000000603037c24 */ /* 0x002fe2000f8e0200 */
[----:B----4-:R-:W-:-:S04]  /*00d0*/  UIMAD UR6, UR6, UR7, URZ ;  /* 0x00000007060672a4 */ /* 0x010fc8000f8e02ff */
[----:B0-----:R-:W-:Y:S01]  /*00e0*/  ISETP.GE.AND P0, PT, R3, UR8, PT ;  /* 0x0000000803007c0c */ /* 0x001fe2000bf06270 */
[----:B--2---:R-:W-:Y:S01]  /*00f0*/  IMAD R2, R2, UR5, R5 ;  /* 0x0000000502027c24 */ /* 0x004fe2000f8e0205 */
[----:B---3--:R-:W-:-:S11]  /*0100*/  UIMAD UR5, UR5, UR4, URZ ;  /* 0x00000004050572a4 */ /* 0x008fd6000f8e02ff */
[----:B------:R-:W-:Y:S05]  /*0110*/  @P0 EXIT ;  /* 0x000000000000094d */ /* 0x000fea0003800000 */
[----:B------:R-:W0:Y:S01]  /*0120*/  LDCU UR7, c[0x0][0x390] ;  /* 0x00007200ff0777ac */ /* 0x000e220008000800 */
[----:B------:R-:W1:Y:S01]  /*0130*/  LDCU.64 UR14, c[0x0][0x358] ;  /* 0x00006b00ff0e77ac */ /* 0x000e620008000a00 */
[----:B0-----:R-:W-:-:S09]  /*0140*/  UISETP.GT.AND UP0, UPT, UR7, URZ, UPT ;  /* 0x000000ff0700728c */ /* 0x001fd2000bf04270 */
[----:B-1----:R-:W-:Y:S05]  /*0150*/  BRA.U UP0, `(.L_x_0) ;  /* 0x0000000100707547 */ /* 0x002fea000b800000 */
.L_x_4:
[----:B------:R-:W0:Y:S01]  /*0160*/  LDC R17, c[0x0][0x388] ;  /* 0x0000e200ff117b82 */ /* 0x000e220000000800 */
[----:B------:R-:W-:Y:S01]  /*0170*/  BSSY.RECONVERGENT B0, `(.L_x_1) ;  /* 0x0000015000007945 */ /* 0x000fe20003800200 */
[----:B0-----:R-:W-:-:S13]  /*0180*/  ISETP.GE.AND P0, PT, R2, R17, PT ;  /* 0x000000110200720c */ /* 0x001fda0003f06270 */
[----:B-1----:R-:W-:Y:S05]  /*0190*/  @P0 BRA `(.L_x_2) ;  /* 0x0000000000480947 */ /* 0x002fea0003800000 */
[----:B------:R-:W0:Y:S01]  /*01a0*/  LDC.64 R12, c[0x0][0x380] ;  /* 0x0000e000ff0c7b82 */ /* 0x000e220000000a00 */
[----:B------:R-:W-:-:S07]  /*01b0*/  IMAD.MOV.U32 R0, RZ, RZ, R2 ;  /* 0x000000ffff007224 */ /* 0x000fce00078e0002 */
.L_x_3:
[----:B-1----:R-:W-:-:S04]  /*01c0*/  IMAD R5, R3, R17, R0 ;  /* 0x0000001103057224 */ /* 0x002fc800078e0200 */
[----:B0-----:R-:W-:-:S05]  /*01d0*/  IMAD.WIDE R4, R5, 0x4, R12 ;  /* 0x0000000405047825 */ /* 0x001fca00078e020c */
[----:B------:R-:W2:Y:S01]  /*01e0*/  LDG.E R14, desc[UR14][R4.64] ;  /* 0x0000000e040e7981 */ /* 0x000ea2000c1e1900 */
[----:B------:R-:W-:-:S05]  /*01f0*/  VIADD R0, R0, UR5 ;  /* 0x0000000500007c36 */ /* 0x000fca0008000000 */
[----:B------:R-:W-:Y:S01]  /*0200*/  ISETP.GE.AND P0, PT, R0, R17, PT ;  /* 0x000000110000720c */ /* 0x000fe20003f06270 */
[----:B--2---:R-:W0:Y:S08]  /*0210*/  I2F.F64.U8 R6, R14 ;  /* 0x0000000e00067312 */ /* 0x004e300000001800 */
[----:B------:R-:W1:Y:S08]  /*0220*/  I2F.F64.U8 R8, R14.B1 ;  /* 0x1000000e00087312 */ /* 0x000e700000001800 */
[----:B------:R-:W2:Y:S08]  /*0230*/  I2F.F64.U8 R10, R14.B2 ;  /* 0x2000000e000a7312 */ /* 0x000eb00000001800 */
[----:B0-----:R-:W-:Y:S08]  /*0240*/  F2I.U32.F64.TRUNC R6, R6 ;  /* 0x0000000600067311 */ /* 0x001ff0000030d000 */
[----:B-1----:R-:W0:Y:S08]  /*0250*/  F2I.U32.F64.TRUNC R9, R8 ;  /* 0x0000000800097311 */ /* 0x002e30000030d000 */
[----:B--2---:R-:W1:Y:S01]  /*0260*/  F2I.U32.F64.TRUNC R10, R10 ;  /* 0x0000000a000a7311 */ /* 0x004e62000030d000 */
[----:B0-----:R-:W-:-:S02]  /*0270*/  PRMT R15, R6, 0x3340, R9 ;  /* 0x00003340060f7816 */ /* 0x001fc40000000009 */
[----:B-1----:R-:W-:-:S04]  /*0280*/  PRMT R16, R10, 0x3340, RZ ;  /* 0x000033400a107816 */ /* 0x002fc800000000ff */
[----:B------:R-:W-:-:S05]  /*0290*/  PRMT R15, R15, 0x5410, R16 ;  /* 0x000054100f0f7816 */ /* 0x000fca0000000010 */
[----:B------:R1:W-:Y:S01]  /*02a0*/  STG.E desc[UR14][R4.64], R15 ;  /* 0x0000000f04007986 */ /* 0x0003e2000c10190e */
[----:B------:R-:W-:Y:S05]  /*02b0*/  @!P0 BRA `(.L_x_3) ;  /* 0xfffffffc00c08947 */ /* 0x000fea000383ffff */
.L_x_2:
[----:B------:R-:W-:Y:S05]  /*02c0*/  BSYNC.RECONVERGENT B0 ;  /* 0x0000000000007941 */ /* 0x000fea0003800200 */
.L_x_1:
[----:B------:R-:W0:Y:S01]  /*02d0*/  LDCU UR4, c[0x0][0x38c] ;  /* 0x00007180ff0477ac */ /* 0x000e220008000800 */
[----:B------:R-:W-:-:S05]  /*02e0*/  VIADD R3, R3, UR6 ;  /* 0x0000000603037c36 */ /* 0x000fca0008000000 */
[----:B0-----:R-:W-:-:S13]  /*02f0*/  ISETP.GE.AND P0, PT, R3, UR4, PT ;  /* 0x0000000403007c0c */ /* 0x001fda000bf06270 */
[----:B------:R-:W-:Y:S05]  /*0300*/  @!P0 BRA `(.L_x_4) ;  /* 0xfffffffc00948947 */ /* 0x000fea000383ffff */
[----:B------:R-:W-:Y:S05]  /*0310*/  EXIT ;  /* 0x000000000000794d */ /* 0x000fea0003800000 */
.L_x_0:
[----:B------:R-:W-:Y:S01]  /*0320*/  BSSY.RECONVERGENT B0, `(.L_x_5) ;  /* 0x000022e000007945 */ /* 0x000fe20003800200 */
[----:B------:R-:W-:Y:S02]  /*0330*/  ULOP3.LUT UR11, UR7, 0x7ffffffc, URZ, 0xc0, !UPT ;  /* 0x7ffffffc070b7892 */ /* 0x000fe4000f8ec0ff */
[----:B------:R-:W-:Y:S02]  /*0340*/  ULOP3.LUT UR8, UR7, 0x3, URZ, 0xc0, !UPT ;  /* 0x0000000307087892 */ /* 0x000fe4000f8ec0ff */
[----:B------:R-:W-:Y:S02]  /*0350*/  ULOP3.LUT UR9, UR7, 0xf, URZ, 0xc0, !UPT ;  /* 0x0000000f07097892 */ /* 0x000fe4000f8ec0ff */
[----:B------:R-:W-:Y:S01]  /*0360*/  ULOP3.LUT UR10, UR7, 0x7, URZ, 0xc0, !UPT ;  /* 0x00000007070a7892 */ /* 0x000fe2000f8ec0ff */
[----:B------:R-:W0:Y:S01]  /*0370*/  LDCU UR16, c[0x0][0x388] ;  /* 0x00007100ff1077ac */ /* 0x000e220008000800 */
[----:B------:R-:W-:Y:S02]  /*0380*/  ULOP3.LUT UR7, UR7, 0x7ffffff0, URZ, 0xc0, !UPT ;  /* 0x7ffffff007077892 */ /* 0x000fe4000f8ec0ff */
[----:B------:R-:W-:-:S12]  /*0390*/  UIADD3 UR13, UPT, UPT, -UR11, URZ, URZ ;  /* 0x000000ff0b0d7290 */ /* 0x000fd8000fffe1ff */
.L_x_32:
[----:B-1----:R-:W1:Y:S01]  /*03a0*/  LDCU UR4, c[0x0][0x388] ;  /* 0x00007100ff0477ac */ /* 0x002e620008000800 */
[----:B------:R-:W-:Y:S01]  /*03b0*/  BSSY.RECONVERGENT B1, `(.L_x_6) ;  /* 0x0000220000017945 */ /* 0x000fe20003800200 */
[----:B-1----:R-:W-:-:S13]  /*03c0*/  ISETP.GE.AND P0, PT, R2, UR4, PT ;  /* 0x0000000402007c0c */ /* 0x002fda000bf06270 */
[----:B-----5:R-:W-:Y:S05]  /*03d0*/  @P0 BRA `(.L_x_7) ;  /* 0x0000002000740947 */ /* 0x020fea0003800000 */
[----:B------:R-:W-:-:S07]  /*03e0*/  MOV R24, R2 ;  /* 0x0000000200187202 */ /* 0x000fce0000000f00 */
.L_x_31:
[----:B-1----:R-:W1:Y:S01]  /*03f0*/  LDC.64 R34, c[0x0][0x380] ;  /* 0x0000e000ff227b82 */ /* 0x002e620000000a00 */
[----:B------:R-:W2:Y:S02]  /*0400*/  LDCU UR4, c[0x0][0x388] ;  /* 0x00007100ff0477ac */ /* 0x000ea40008000800 */
[----:B--2---:R-:W-:Y:S01]  /*0410*/  IMAD R5, R3, UR4, R24 ;  /* 0x0000000403057c24 */ /* 0x004fe2000f8e0218 */
[----:B------:R-:W2:Y:S03]  /*0420*/  LDCU UR4, c[0x0][0x390] ;  /* 0x00007200ff0477ac */ /* 0x000ea60008000800 */
[----:B-1----:R-:W-:-:S05]  /*0430*/  IMAD.WIDE R34, R5, 0x4, R34 ;  /* 0x0000000405227825 */ /* 0x002fca00078e0222 */
[----:B------:R-:W3:Y:S01]  /*0440*/  LDG.E R4, desc[UR14][R34.64] ;  /* 0x0000000e22047981 */ /* 0x000ee2000c1e1900 */
[----:B------:R-:W-:Y:S01]  /*0450*/  IMAD.MOV.U32 R0, RZ, RZ, RZ ;  /* 0x000000ffff007224 */ /* 0x000fe200078e00ff */
[----:B--2---:R-:W-:Y:S01]  /*0460*/  UISETP.GE.U32.AND UP0, UPT, UR4, 0x4, UPT ;  /* 0x000000040400788c */ /* 0x004fe2000bf06070 */
[----:B---3--:R1:W2:Y:S08]  /*0470*/  I2F.F64.U8 R32, R4 ;  /* 0x0000000400207312 */ /* 0x0082b00000001800 */
[----:B------:R1:W3:Y:S08]  /*0480*/  I2F.F64.U8 R30, R4.B1 ;  /* 0x10000004001e7312 */ /* 0x0002f00000001800 */
[----:B------:R1:W4:Y:S01]  /*0490*/  I2F.F64.U8 R26, R4.B2 ;  /* 0x20000004001a7312 */ /* 0x0003220000001800 */
[----:B--2--5:R-:W-:Y:S05]  /*04a0*/  BRA.U !UP0, `(.L_x_8) ;  /* 0x0000000908e07547 */ /* 0x024fea000b800000 */
[----:B------:R-:W2:Y:S01]  /*04b0*/  LDC.64 R14, c[0x0][0x380] ;  /* 0x0000e000ff0e7b82 */ /* 0x000ea20000000a00 */
[----:B------:R-:W-:Y:S02]  /*04c0*/  VIADD R13, R1, 0x10 ;  /* 0x00000010010d7836 */ /* 0x000fe40000000000 */
[----:B------:R-:W-:Y:S02]  /*04d0*/  IMAD.MOV.U32 R12, RZ, RZ, 0x20 ;  /* 0x00000020ff0c7424 */ /* 0x000fe400078e00ff */
[----:B------:R-:W-:-:S07]  /*04e0*/  IMAD.U32 R0, RZ, RZ, UR13 ;  /* 0x0000000dff007e24 */ /* 0x000fce000f8e00ff */
.L_x_17:
[----:B-1----:R-:W1:Y:S08]  /*04f0*/  LDC.64 R4, c[0x3][R12+-0x18] ;  /* 0x00fffa000c047b82 */ /* 0x002e700000000a00 */
[----:B------:R-:W5:Y:S01]  /*0500*/  LDC.64 R6, c[0x3][R12+-0x20] ;  /* 0x00fff8000c067b82 */ /* 0x000f620000000a00 */
[----:B-1----:R-:W-:Y:S08]  /*0510*/  F2I.F64.TRUNC R4, R4 ;  /* 0x0000000400047311 */ /* 0x002ff0000030d100 */
[----:B-----5:R-:W0:Y:S02]  /*0520*/  F2I.F64.TRUNC R7, R6 ;  /* 0x0000000600077311 */ /* 0x020e24000030d100 */
[----:B0-----:R-:W-:-:S04]  /*0530*/  IMAD R9, R4, UR16, R7 ;  /* 0x0000001004097c24 */ /* 0x001fc8000f8e0207 */
[----:B--2---:R-:W-:-:S06]  /*0540*/  IMAD.WIDE R8, R9, 0x4, R14 ;  /* 0x0000000409087825 */ /* 0x004fcc00078e020e */
[----:B------:R-:W2:Y:S01]  /*0550*/  LDG.E R8, desc[UR14][R8.64] ;  /* 0x0000000e08087981 */ /* 0x000ea2000c1e1900 */
[----:B------:R-:W-:Y:S01]  /*0560*/  IMAD.MOV.U32 R6, RZ, RZ, 0x0 ;  /* 0x00000000ff067424 */ /* 0x000fe200078e00ff */
[----:B------:R-:W-:Y:S01]  /*0570*/  BSSY.RECONVERGENT B2, `(.L_x_9) ;  /* 0x0000024000027945 */ /* 0x000fe20003800200 */
[----:B------:R-:W-:Y:S02]  /*0580*/  IMAD.MOV.U32 R7, RZ, RZ, 0x3fd80000 ;  /* 0x3fd80000ff077424 */ /* 0x000fe400078e00ff */
[----:B------:R-:W-:-:S05]  /*0590*/  VIADD R0, R0, 0x4 ;  /* 0x0000000400007836 */ /* 0x000fca0000000000 */
[----:B------:R-:W-:Y:S01]  /*05a0*/  ISETP.NE.AND P0, PT, R0, RZ, PT ;  /* 0x000000ff0000720c */ /* 0x000fe20003f05270 */
[----:B--2---:R-:W3:Y:S08]  /*05b0*/  I2F.F64.U8 R16, R8.B1 ;  /* 0x1000000800107312 */ /* 0x004ef00000001800 */
[----:B------:R-:W0:Y:S01]  /*05c0*/  I2F.F64.U8 R10, R8 ;  /* 0x00000008000a7312 */ /* 0x000e220000001800 */
[----:B---3--:R-:W-:-:S07]  /*05d0*/  DADD R16, -R30, R16 ;  /* 0x000000001e107229 */ /* 0x008fce0000000110 */
[----:B------:R-:W4:Y:S01]  /*05e0*/  I2F.F64.U8 R18, R8.B2 ;  /* 0x2000000800127312 */ /* 0x000f220000001800 */
[----:B0-----:R-:W-:Y:S02]  /*05f0*/  DADD R10, -R32, R10 ;  /* 0x00000000200a7229 */ /* 0x001fe4000000010a */
[----:B------:R-:W-:Y:S02]  /*0600*/  DMUL R16, R16, R16 ;  /* 0x0000001010107228 */ /* 0x000fe40000000000 */
[----:B----4-:R-:W-:-:S06]  /*0610*/  DADD R18, -R26, R18 ;  /* 0x000000001a127229 */ /* 0x010fcc0000000112 */
[----:B------:R-:W-:-:S08]  /*0620*/  DFMA R16, R10, R10, R16 ;  /* 0x0000000a0a10722b */ /* 0x000fd00000000010 */
[----:B------:R-:W-:-:S06]  /*0630*/  DFMA R20, R18, R18, R16 ;  /* 0x000000121214722b */ /* 0x000fcc0000000010 */
[----:B------:R-:W0:Y:S04]  /*0640*/  MUFU.RSQ64H R11, R21 ;  /* 0x00000015000b7308 */ /* 0x000e280000001c00 */
[----:B------:R-:W-:-:S04]  /*0650*/  IADD3 R10, PT, PT, R21, -0x3500000, RZ ;  /* 0xfcb00000150a7810 */ /* 0x000fc80007ffe0ff */
[----:B------:R-:W-:Y:S02]  /*0660*/  ISETP.GE.U32.AND P1, PT, R10, 0x7ca00000, PT ;  /* 0x7ca000000a00780c */ /* 0x000fe40003f26070 */
[----:B0-----:R-:W-:-:S08]  /*0670*/  DMUL R4, R10, R10 ;  /* 0x0000000a0a047228 */ /* 0x001fd00000000000 */
[----:B------:R-:W-:-:S08]  /*0680*/  DFMA R4, R20, -R4, 1 ;  /* 0x3ff000001404742b */ /* 0x000fd00000000804 */
[----:B------:R-:W-:Y:S02]  /*0690*/  DFMA R6, R4, R6, 0.5 ;  /* 0x3fe000000406742b */ /* 0x000fe40000000006 */
[----:B------:R-:W-:-:S08]  /*06a0*/  DMUL R4, R10, R4 ;  /* 0x000000040a047228 */ /* 0x000fd00000000000 */
[----:B------:R-:W-:-:S08]  /*06b0*/  DFMA R22, R6, R4, R10 ;  /* 0x000000040616722b */ /* 0x000fd0000000000a */
[----:B------:R-:W-:Y:S02]  /*06c0*/  DMUL R16, R20, R22 ;  /* 0x0000001614107228 */ /* 0x000fe40000000000 */
[----:B------:R-:W-:Y:S01]  /*06d0*/  VIADD R9, R23, 0xfff00000 ;  /* 0xfff0000017097836 */ /* 0x000fe20000000000 */
[----:B------:R-:W-:-:S05]  /*06e0*/  MOV R8, R22 ;  /* 0x0000001600087202 */ /* 0x000fca0000000f00 */
[----:B------:R-:W-:-:S08]  /*06f0*/  DFMA R6, R16, -R16, R20 ;  /* 0x800000101006722b */ /* 0x000fd00000000014 */
[----:B------:R-:W-:Y:S01]  /*0700*/  DFMA R4, R6, R8, R16 ;  /* 0x000000080604722b */ /* 0x000fe20000000010 */
[----:B------:R-:W-:Y:S10]  /*0710*/  @!P1 BRA `(.L_x_10) ;  /* 0x0000000000249947 */ /* 0x000ff40003800000 */
[----:B------:R-:W-:Y:S01]  /*0720*/  IMAD.MOV.U32 R18, RZ, RZ, R6 ;  /* 0x000000ffff127224 */ /* 0x000fe200078e0006 */
[----:B------:R-:W-:Y:S01]  /*0730*/  MOV R23, R9 ;  /* 0x0000000900177202 */ /* 0x000fe20000000f00 */
[----:B------:R-:W-:Y:S02]  /*0740*/  IMAD.MOV.U32 R11, RZ, RZ, R21 ;  /* 0x000000ffff0b7224 */ /* 0x000fe400078e0015 */
[----:B------:R-:W-:Y:S01]  /*0750*/  IMAD.MOV.U32 R6, RZ, RZ, R16 ;  /* 0x000000ffff067224 */ /* 0x000fe200078e0010 */
[----:B------:R-:W-:Y:S01]  /*0760*/  MOV R16, 0x790 ;  /* 0x0000079000107802 */ /* 0x000fe20000000f00 */
[----:B------:R-:W-:-:S07]  /*0770*/  IMAD.MOV.U32 R21, RZ, RZ, R17 ;  /* 0x000000ffff157224 */ /* 0x000fce00078e0011 */
[----:B------:R-:W-:Y:S05]  /*0780*/  CALL.REL.NOINC `($__internal_0_$__cuda_sm20_dsqrt_rn_f64_mediumpath_v1) ;  /* 0x0000001c00a47944 */ /* 0x000fea0003c00000 */
[----:B------:R-:W-:Y:S02]  /*0790*/  IMAD.MOV.U32 R4, RZ, RZ, R6 ;  /* 0x000000ffff047224 */ /* 0x000fe400078e0006 */
[----:B------:R-:W-:-:S07]  /*07a0*/  IMAD.MOV.U32 R5, RZ, RZ, R7 ;  /* 0x000000ffff057224 */ /* 0x000fce00078e0007 */
.L_x_10:
[----:B------:R-:W-:Y:S05]  /*07b0*/  BSYNC.RECONVERGENT B2 ;  /* 0x0000000000027941 */ /* 0x000fea0003800200 */
.L_x_9:
[----:B------:R-:W0:Y:S08]  /*07c0*/  LDC.64 R6, c[0x3][R12+-0x8] ;  /* 0x00fffe000c067b82 */ /* 0x000e300000000a00 */
[----:B------:R-:W1:Y:S01]  /*07d0*/  LDC.64 R8, c[0x3][R12+-0x10] ;  /* 0x00fffc000c087b82 */ /* 0x000e620000000a00 */
[----:B0-----:R-:W-:Y:S08]  /*07e0*/  F2I.F64.TRUNC R6, R6 ;  /* 0x0000000600067311 */ /* 0x001ff0000030d100 */
[----:B-1----:R-:W0:Y:S02]  /*07f0*/  F2I.F64.TRUNC R9, R8 ;  /* 0x0000000800097311 */ /* 0x002e24000030d100 */
[----:B0-----:R-:W-:-:S04]  /*0800*/  IMAD R17, R6, UR16, R9 ;  /* 0x0000001006117c24 */ /* 0x001fc8000f8e0209 */
[----:B------:R-:W-:-:S06]  /*0810*/  IMAD.WIDE R16, R17, 0x4, R14 ;  /* 0x0000000411107825 */ /* 0x000fcc00078e020e */
[----:B------:R-:W2:Y:S01]  /*0820*/  LDG.E R16, desc[UR14][R16.64] ;  /* 0x0000000e10107981 */ /* 0x000ea2000c1e1900 */
[----:B------:R-:W-:Y:S01]  /*0830*/  IMAD.MOV.U32 R22, RZ, RZ, 0x0 ;  /* 0x00000000ff167424 */ /* 0x000fe200078e00ff */
[----:B------:R-:W-:Y:S01]  /*0840*/  MOV R23, 0x3fd80000 ;  /* 0x3fd8000000177802 */ /* 0x000fe20000000f00 */
[----:B------:R-:W-:Y:S01]  /*0850*/  BSSY.RECONVERGENT B2, `(.L_x_11) ;  /* 0x000001f000027945 */ /* 0x000fe20003800200 */
[----:B--2---:R-:W0:Y:S08]  /*0860*/  I2F.F64.U8 R18, R16.B1 ;  /* 0x1000001000127312 */ /* 0x004e300000001800 */
[----:B------:R-:W1:Y:S01]  /*0870*/  I2F.F64.U8 R10, R16 ;  /* 0x00000010000a7312 */ /* 0x000e620000001800 */
[----:B0-----:R-:W-:-:S07]  /*0880*/  DADD R18, -R30, R18 ;  /* 0x000000001e127229 */ /* 0x001fce0000000112 */
[----:B------:R-:W0:Y:S01]  /*0890*/  I2F.F64.U8 R20, R16.B2 ;  /* 0x2000001000147312 */ /* 0x000e220000001800 */
[----:B-1----:R-:W-:Y:S02]  /*08a0*/  DADD R10, -R32, R10 ;  /* 0x00000000200a7229 */ /* 0x002fe4000000010a */
[----:B------:R-:W-:Y:S02]  /*08b0*/  DMUL R18, R18, R18 ;  /* 0x0000001212127228 */ /* 0x000fe40000000000 */
[----:B0-----:R-:W-:-:S06]  /*08c0*/  DADD R20, -R26, R20 ;  /* 0x000000001a147229 */ /* 0x001fcc0000000114 */
[----:B------:R-:W-:-:S08]  /*08d0*/  DFMA R18, R10, R10, R18 ;  /* 0x0000000a0a12722b */ /* 0x000fd00000000012 */
[----:B------:R-:W-:-:S06]  /*08e0*/  DFMA R20, R20, R20, R18 ;  /* 0x000000141414722b */ /* 0x000fcc0000000012 */
[----:B------:R-:W0:Y:S04]  /*08f0*/  MUFU.RSQ64H R11, R21 ;  /* 0x00000015000b7308 */ /* 0x000e280000001c00 */
[----:B------:R-:W-:-:S05]  /*0900*/  VIADD R10, R21, 0xfcb00000 ;  /* 0xfcb00000150a7836 */ /* 0x000fca0000000000 */
[----:B------:R-:W-:Y:S01]  /*0910*/  ISETP.GE.U32.AND P1, PT, R10, 0x7ca00000, PT ;  /* 0x7ca000000a00780c */ /* 0x000fe20003f26070 */
[----:B0-----:R-:W-:-:S08]  /*0920*/  DMUL R6, R10, R10 ;  /* 0x0000000a0a067228 */ /* 0x001fd00000000000 */
[----:B------:R-:W-:-:S08]  /*0930*/  DFMA R6, R20, -R6, 1 ;  /* 0x3ff000001406742b */ /* 0x000fd00000000806 */
[----:B------:R-:W-:Y:S02]  /*0940*/  DFMA R22, R6, R22, 0.5 ;  /* 0x3fe000000616742b */ /* 0x000fe40000000016 */
[----:B------:R-:W-:-:S08]  /*0950*/  DMUL R6, R10, R6 ;  /* 0x000000060a067228 */ /* 0x000fd00000000000 */
[----:B------:R-:W-:-:S08]  /*0960*/  DFMA R22, R22, R6, R10 ;  /* 0x000000061616722b */ /* 0x000fd0000000000a */
[----:B------:R-:W-:Y:S02]  /*0970*/  DMUL R8, R20, R22 ;  /* 0x0000001614087228 */ /* 0x000fe40000000000 */
[----:B------:R-:W-:Y:S02]  /*0980*/  VIADD R17, R23, 0xfff00000 ;  /* 0xfff0000017117836 */ /* 0x000fe40000000000 */
[----:B------:R-:W-:-:S04]  /*0990*/  IMAD.MOV.U32 R16, RZ, RZ, R22 ;  /* 0x000000ffff107224 */ /* 0x000fc800078e0016 */
[----:B------:R-:W-:-:S08]  /*09a0*/  DFMA R18, R8, -R8, R20 ;  /* 0x800000080812722b */ /* 0x000fd00000000014 */
[----:B------:R-:W-:Y:S01]  /*09b0*/  DFMA R6, R18, R16, R8 ;  /* 0x000000101206722b */ /* 0x000fe20000000008 */
[----:B------:R-:W-:Y:S10]  /*09c0*/  @!P1 BRA `(.L_x_12) ;  /* 0x00000000001c9947 */ /* 0x000ff40003800000 */
[----:B------:R-:W-:Y:S01]  /*09d0*/  IMAD.MOV.U32 R11, RZ, RZ, R21 ;  /* 0x000000ffff0b7224 */ /* 0x000fe200078e0015 */
[----:B------:R-:W-:Y:S01]  /*09e0*/  MOV R6, R8 ;  /* 0x0000000800067202 */ /* 0x000fe20000000f00 */
[----:B------:R-:W-:Y:S01]  /*09f0*/  IMAD.MOV.U32 R7, RZ, RZ, R19 ;  /* 0x000000ffff077224 */ /* 0x000fe200078e0013 */
[----:B------:R-:W-:Y:S01]  /*0a00*/  MOV R16, 0xa40 ;  /* 0x00000a4000107802 */ /* 0x000fe20000000f00 */
[----:B------:R-:W-:Y:S02]  /*0a10*/  IMAD.MOV.U32 R21, RZ, RZ, R9 ;  /* 0x000000ffff157224 */ /* 0x000fe400078e0009 */
[----:B------:R-:W-:-:S07]  /*0a20*/  IMAD.MOV.U32 R23, RZ, RZ, R17 ;  /* 0x000000ffff177224 */ /* 0x000fce00078e0011 */
[----:B------:R-:W-:Y:S05]  /*0a30*/  CALL.REL.NOINC `($__internal_0_$__cuda_sm20_dsqrt_rn_f64_mediumpath_v1) ;  /* 0x0000001800f87944 */ /* 0x000fea0003c00000 */
.L_x_12:
[----:B------:R-:W-:Y:S05]  /*0a40*/  BSYNC.RECONVERGENT B2 ;  /* 0x0000000000027941 */ /* 0x000fea0003800200 */
.L_x_11:
[----:B------:R-:W0:Y:S08]  /*0a50*/  LDC.64 R10, c[0x3][R12+0x8] ;  /* 0x00c002000c0a7b82 */ /* 0x000e300000000a00 */
[----:B------:R-:W1:Y:S01]  /*0a60*/  LDC.64 R16, c[0x3][R12] ;  /* 0x00c000000c107b82 */ /* 0x000e620000000a00 */
[----:B0-----:R-:W-:Y:S08]  /*0a70*/  F2I.F64.TRUNC R10, R10 ;  /* 0x0000000a000a7311 */ /* 0x001ff0000030d100 */
[----:B-1----:R-:W0:Y:S02]  /*0a80*/  F2I.F64.TRUNC R17, R16 ;  /* 0x0000001000117311 */ /* 0x002e24000030d100 */
[----:B0-----:R-:W-:-:S04]  /*0a90*/  IMAD R19, R10, UR16, R17 ;  /* 0x000000100a137c24 */ /* 0x001fc8000f8e0211 */
[----:B------:R-:W-:-:S06]  /*0aa0*/  IMAD.WIDE R18, R19, 0x4, R14 ;  /* 0x0000000413127825 */ /* 0x000fcc00078e020e */
[----:B------:R-:W2:Y:S01]  /*0ab0*/  LDG.E R18, desc[UR14][R18.64] ;  /* 0x0000000e12127981 */ /* 0x000ea2000c1e1900 */
[----:B------:R-:W-:Y:S03]  /*0ac0*/  BSSY.RECONVERGENT B2, `(.L_x_13) ;  /* 0x0000025000027945 */ /* 0x000fe60003800200 */
[----:B------:R0:W-:Y:S01]  /*0ad0*/  STL.128 [R13+-0x10], R4 ;  /* 0xfffff0040d007387 */ /* 0x0001e20000100c00 */
[----:B--2---:R-:W1:Y:S08]  /*0ae0*/  I2F.F64.U8 R22, R18.B1 ;  /* 0x1000001200167312 */ /* 0x004e700000001800 */
[----:B------:R-:W2:Y:S01]  /*0af0*/  I2F.F64.U8 R20, R18 ;  /* 0x0000001200147312 */ /* 0x000ea20000001800 */
[----:B-1----:R-:W-:-:S07]  /*0b00*/  DADD R22, -R30, R22 ;  /* 0x000000001e167229 */ /* 0x002fce0000000116 */
[----:B------:R-:W1:Y:S01]  /*0b10*/  I2F.F64.U8 R8, R18.B2 ;  /* 0x2000001200087312 */ /* 0x000e620000001800 */
[----:B--2---:R-:W-:Y:S02]  /*0b20*/  DADD R20, -R32, R20 ;  /* 0x0000000020147229 */ /* 0x004fe40000000114 */
[----:B------:R-:W-:Y:S02]  /*0b30*/  DMUL R22, R22, R22 ;  /* 0x0000001616167228 */ /* 0x000fe40000000000 */
[----:B-1----:R-:W-:-:S06]  /*0b40*/  DADD R8, -R26, R8 ;  /* 0x000000001a087229 */ /* 0x002fcc0000000108 */
[----:B------:R-:W-:Y:S01]  /*0b50*/  DFMA R20, R20, R20, R22 ;  /* 0x000000141414722b */ /* 0x000fe20000000016 */
[----:B------:R-:W-:Y:S01]  /*0b60*/  IMAD.MOV.U32 R22, RZ, RZ, 0x0 ;  /* 0x00000000ff167424 */ /* 0x000fe200078e00ff */
[----:B------:R-:W-:-:S06]  /*0b70*/  MOV R23, 0x3fd80000 ;  /* 0x3fd8000000177802 */ /* 0x000fcc0000000f00 */
[----:B------:R-:W-:-:S06]  /*0b80*/  DFMA R20, R8, R8, R20 ;  /* 0x000000080814722b */ /* 0x000fcc0000000014 */
[----:B------:R-:W1:Y:S04]  /*0b90*/  MUFU.RSQ64H R11, R21 ;  /* 0x00000015000b7308 */ /* 0x000e680000001c00 */
[----:B------:R-:W-:-:S05]  /*0ba0*/  VIADD R10, R21, 0xfcb00000 ;  /* 0xfcb00000150a7836 */ /* 0x000fca0000000000 */
[----:B------:R-:W-:Y:S01]  /*0bb0*/  ISETP.GE.U32.AND P1, PT, R10, 0x7ca00000, PT ;  /* 0x7ca000000a00780c */ /* 0x000fe20003f26070 */
[----:B-1----:R-:W-:-:S08]  /*0bc0*/  DMUL R8, R10, R10 ;  /* 0x0000000a0a087228 */ /* 0x002fd00000000000 */
        /* <DEDUP_REMOVED lines=9> */
[----:B0-----:R-:W-:Y:S10]  /*0c60*/  @!P1 BRA `(.L_x_14) ;  /* 0x0000000000289947 */ /* 0x001ff40003800000 */
[----:B------:R-:W-:Y:S01]  /*0c70*/  IMAD.MOV.U32 R11, RZ, RZ, R21 ;  /* 0x000000ffff0b7224 */ /* 0x000fe200078e0015 */
[----:B------:R-:W-:Y:S01]  /*0c80*/  MOV R7, R29 ;  /* 0x0000001d00077202 */ /* 0x000fe20000000f00 */
[----:B------:R-:W-:Y:S01]  /*0c90*/  IMAD.MOV.U32 R6, RZ, RZ, R16 ;  /* 0x000000ffff067224 */ /* 0x000fe200078e0010 */
[----:B------:R-:W-:Y:S01]  /*0ca0*/  MOV R16, 0xcf0 ;  /* 0x00000cf000107802 */ /* 0x000fe20000000f00 */
[----:B------:R-:W-:Y:S02]  /*0cb0*/  IMAD.MOV.U32 R18, RZ, RZ, R28 ;  /* 0x000000ffff127224 */ /* 0x000fe400078e001c */
[----:B------:R-:W-:Y:S02]  /*0cc0*/  IMAD.MOV.U32 R21, RZ, RZ, R17 ;  /* 0x000000ffff157224 */ /* 0x000fe400078e0011 */
[----:B------:R-:W-:-:S07]  /*0cd0*/  IMAD.MOV.U32 R23, RZ, RZ, R19 ;  /* 0x000000ffff177224 */ /* 0x000fce00078e0013 */
[----:B------:R-:W-:Y:S05]  /*0ce0*/  CALL.REL.NOINC `($__internal_0_$__cuda_sm20_dsqrt_rn_f64_mediumpath_v1) ;  /* 0x00000018004c7944 */ /* 0x000fea0003c00000 */
[----:B------:R-:W-:Y:S01]  /*0cf0*/  IMAD.MOV.U32 R8, RZ, RZ, R6 ;  /* 0x000000ffff087224 */ /* 0x000fe200078e0006 */
[----:B------:R-:W-:-:S07]  /*0d00*/  MOV R9, R7 ;  /* 0x0000000700097202 */ /* 0x000fce0000000f00 */
.L_x_14:
[----:B------:R-:W-:Y:S05]  /*0d10*/  BSYNC.RECONVERGENT B2 ;  /* 0x0000000000027941 */ /* 0x000fea0003800200 */
.L_x_13:
        /* <DEDUP_REMOVED lines=8> */
[----:B------:R-:W-:Y:S01]  /*0da0*/  BSSY.RECONVERGENT B2, `(.L_x_15) ;  /* 0x0000023000027945 */ /* 0x000fe20003800200 */
[----:B------:R-:W-:Y:S01]  /*0db0*/  IMAD.MOV.U32 R23, RZ, RZ, 0x3fd80000 ;  /* 0x3fd80000ff177424 */ /* 0x000fe200078e00ff */
        /* <DEDUP_REMOVED lines=28> */
[----:B------:R-:W-:Y:S02]  /*0f80*/  IMAD.MOV.U32 R21, RZ, RZ, R17 ;  /* 0x000000ffff157224 */ /* 0x000fe400078e0011 */
[----:B------:R-:W-:-:S07]  /*0f90*/  IMAD.MOV.U32 R23, RZ, RZ, R19 ;  /* 0x000000ffff177224 */ /* 0x000fce00078e0013 */
[----:B------:R-:W-:Y:S05]  /*0fa0*/  CALL.REL.NOINC `($__internal_0_$__cuda_sm20_dsqrt_rn_f64_mediumpath_v1) ;  /* 0x00000014009c7944 */ /* 0x000fea0003c00000 */
[----:B------:R-:W-:Y:S02]  /*0fb0*/  IMAD.MOV.U32 R10, RZ, RZ, R6 ;  /* 0x000000ffff0a7224 */ /* 0x000fe400078e0006 */
[----:B------:R-:W-:-:S07]  /*0fc0*/  IMAD.MOV.U32 R11, RZ, RZ, R7 ;  /* 0x000000ffff0b7224 */ /* 0x000fce00078e0007 */
.L_x_16:
[----:B------:R-:W-:Y:S05]  /*0fd0*/  BSYNC.RECONVERGENT B2 ;  /* 0x0000000000027941 */ /* 0x000fea0003800200 */
.L_x_15:
[----:B------:R0:W-:Y:S01]  /*0fe0*/  STL.128 [R13], R8 ;  /* 0x000000080d007387 */ /* 0x0001e20000100c00 */
[----:B------:R-:W-:Y:S01]  /*0ff0*/  VIADD R12, R12, 0x40 ;  /* 0x000000400c0c7836 */ /* 0x000fe20000000000 */
[----:B0-----:R-:W-:Y:S01]  /*1000*/  IADD3 R13, PT, PT, R13, 0x20, RZ ;  /* 0x000000200d0d7810 */ /* 0x001fe20007ffe0ff */
[----:B------:R-:W-:Y:S06]  /*1010*/  @P0 BRA `(.L_x_17) ;  /* 0xfffffff400340947 */ /* 0x000fec000383ffff */
[----:B------:R-:W-:-:S07]  /*1020*/  IMAD.U32 R0, RZ, RZ, UR11 ;  /* 0x0000000bff007e24 */ /* 0x000fce000f8e00ff */
.L_x_8:
[----:B------:R-:W-:-:S09]  /*1030*/  UISETP.NE.AND UP0, UPT, UR8, URZ, UPT ;  /* 0x000000ff0800728c */ /* 0x000fd2000bf05270 */
[----:B------:R-:W-:Y:S05]  /*1040*/  BRA.U !UP0, `(.L_x_18) ;  /* 0x0000000908547547 */ /* 0x000fea000b800000 */
[----:B------:R-:W-:-:S09]  /*1050*/  UISETP.NE.AND UP0, UPT, UR8, 0x1, UPT ;  /* 0x000000010800788c */ /* 0x000fd2000bf05270 */
[----:B------:R-:W-:Y:S05]  /*1060*/  BRA.U !UP0, `(.L_x_19) ;  /* 0x00000005087c7547 */ /* 0x000fea000b800000 */
[----:B-1----:R-:W-:Y:S01]  /*1070*/  IMAD.SHL.U32 R4, R0, 0x10, RZ ;  /* 0x0000001000047824 */ /* 0x002fe200078e00ff */
[----:B------:R-:W1:Y:S01]  /*1080*/  LDC.64 R12, c[0x0][0x380] ;  /* 0x0000e000ff0c7b82 */ /* 0x000e620000000a00 */
[----:B------:R-:W2:Y:S07]  /*1090*/  LDCU UR4, c[0x0][0x388] ;  /* 0x00007100ff0477ac */ /* 0x000eae0008000800 */
[----:B------:R-:W5:Y:S08]  /*10a0*/  LDC.64 R6, c[0x3][R4+0x8] ;  /* 0x00c0020004067b82 */ /* 0x000f700000000a00 */
[----:B------:R-:W0:Y:S01]  /*10b0*/  LDC.64 R8, c[0x3][R4] ;  /* 0x00c0000004087b82 */ /* 0x000e220000000a00 */
[----:B-----5:R-:W-:Y:S08]  /*10c0*/  F2I.F64.TRUNC R6, R6 ;  /* 0x0000000600067311 */ /* 0x020ff0000030d100 */
[----:B0-----:R-:W2:Y:S02]  /*10d0*/  F2I.F64.TRUNC R9, R8 ;  /* 0x0000000800097311 */ /* 0x001ea4000030d100 */
[----:B--2---:R-:W-:-:S04]  /*10e0*/  IMAD R5, R6, UR4, R9 ;  /* 0x0000000406057c24 */ /* 0x004fc8000f8e0209 */
[----:B-1----:R-:W-:-:S06]  /*10f0*/  IMAD.WIDE R12, R5, 0x4, R12 ;  /* 0x00000004050c7825 */ /* 0x002fcc00078e020c */
[----:B------:R-:W2:Y:S01]  /*1100*/  LDG.E R12, desc[UR14][R12.64] ;  /* 0x0000000e0c0c7981 */ /* 0x000ea2000c1e1900 */
[----:B------:R-:W-:Y:S01]  /*1110*/  IMAD.MOV.U32 R8, RZ, RZ, 0x0 ;  /* 0x00000000ff087424 */ /* 0x000fe200078e00ff */
[----:B------:R-:W-:Y:S01]  /*1120*/  MOV R9, 0x3fd80000 ;  /* 0x3fd8000000097802 */ /* 0x000fe20000000f00 */
[----:B------:R-:W-:Y:S01]  /*1130*/  BSSY.RECONVERGENT B2, `(.L_x_20) ;  /* 0x0000021000027945 */ /* 0x000fe20003800200 */
        /* <DEDUP_REMOVED lines=30> */
[----:B------:R-:W-:Y:S01]  /*1320*/  MOV R14, R6 ;  /* 0x00000006000e7202 */ /* 0x000fe20000000f00 */
[----:B------:R-:W-:-:S07]  /*1330*/  IMAD.MOV.U32 R15, RZ, RZ, R7 ;  /* 0x000000ffff0f7224 */ /* 0x000fce00078e0007 */
.L_x_21:
[----:B------:R-:W-:Y:S05]  /*1340*/  BSYNC.RECONVERGENT B2 ;  /* 0x0000000000027941 */ /* 0x000fea0003800200 */
.L_x_20:
[----:B------:R-:W0:Y:S01]  /*1350*/  LDC.64 R6, c[0x3][R4+0x18] ;  /* 0x00c0060004067b82 */ /* 0x000e220000000a00 */
[----:B------:R-:W1:Y:S07]  /*1360*/  LDCU UR4, c[0x0][0x388] ;  /* 0x00007100ff0477ac */ /* 0x000e6e0008000800 */
[----:B------:R-:W2:Y:S08]  /*1370*/  LDC.64 R8, c[0x3][R4+0x10] ;  /* 0x00c0040004087b82 */ /* 0x000eb00000000a00 */
[----:B------:R-:W3:Y:S01]  /*1380*/  LDC.64 R12, c[0x0][0x380] ;  /* 0x0000e000ff0c7b82 */ /* 0x000ee20000000a00 */
[----:B0-----:R-:W-:Y:S08]  /*1390*/  F2I.F64.TRUNC R6, R6 ;  /* 0x0000000600067311 */ /* 0x001ff0000030d100 */
[----:B--2---:R-:W1:Y:S02]  /*13a0*/  F2I.F64.TRUNC R9, R8 ;  /* 0x0000000800097311 */ /* 0x004e64000030d100 */
[----:B-1----:R-:W-:-:S04]  /*13b0*/  IMAD R5, R6, UR4, R9 ;  /* 0x0000000406057c24 */ /* 0x002fc8000f8e0209 */
[----:B---3--:R-:W-:-:S06]  /*13c0*/  IMAD.WIDE R12, R5, 0x4, R12 ;  /* 0x00000004050c7825 */ /* 0x008fcc00078e020c */
        /* <DEDUP_REMOVED lines=20> */
[----:B------:R-:W-:Y:S01]  /*1510*/  DFMA R22, R6, R4, R10 ;  /* 0x000000040616722b */ /* 0x000fe2000000000a */
[----:B------:R-:W-:-:S05]  /*1520*/  LEA R4, R0, UR17, 0x3 ;  /* 0x0000001100047c11 */ /* 0x000fca000f8e18ff */
[----:B------:R0:W-:Y:S02]  /*1530*/  STL.64 [R4], R14 ;  /* 0x0000000e04007387 */ /* 0x0001e40000100a00 */
        /* <DEDUP_REMOVED lines=15> */
.L_x_23:
[----:B------:R-:W-:Y:S05]  /*1630*/  BSYNC.RECONVERGENT B2 ;  /* 0x0000000000027941 */ /* 0x000fea0003800200 */
.L_x_22:
[----:B------:R2:W-:Y:S01]  /*1640*/  STL.64 [R4+0x8], R16 ;  /* 0x0000081004007387 */ /* 0x0005e20000100a00 */
[----:B------:R-:W-:-:S07]  /*1650*/  VIADD R0, R0, 0x2 ;  /* 0x0000000200007836 */ /* 0x000fce0000000000 */
.L_x_19:
[----:B------:R-:W5:Y:S02]  /*1660*/  LDCU UR4, c[0x0][0x390] ;  /* 0x00007200ff0477ac */ /* 0x000f640008000800 */
[----:B-----5:R-:W-:-:S04]  /*1670*/  ULOP3.LUT UR4, UR4, 0x1, URZ, 0xc0, !UPT ;  /* 0x0000000104047892 */ /* 0x020fc8000f8ec0ff */
[----:B------:R-:W-:-:S09]  /*1680*/  UISETP.NE.U32.AND UP0, UPT, UR4, 0x1, UPT ;  /* 0x000000010400788c */ /* 0x000fd2000bf05070 */
[----:B------:R-:W-:Y:S05]  /*1690*/  BRA.U UP0, `(.L_x_18) ;  /* 0x0000000100c07547 */ /* 0x000fea000b800000 */
[----:B--2---:R-:W-:Y:S01]  /*16a0*/  IMAD.SHL.U32 R16, R0, 0x10, RZ ;  /* 0x0000001000107824 */ /* 0x004fe200078e00ff */
[----:B------:R-:W2:Y:S01]  /*16b0*/  LDC.64 R8, c[0x0][0x380] ;  /* 0x0000e000ff087b82 */ /* 0x000ea20000000a00 */
[----:B------:R-:W5:Y:S07]  /*16c0*/  LDCU UR4, c[0x0][0x388] ;  /* 0x00007100ff0477ac */ /* 0x000f6e0008000800 */
[----:B-1----:R-:W1:Y:S08]  /*16d0*/  LDC.64 R4, c[0x3][R16+0x8] ;  /* 0x00c0020010047b82 */ /* 0x002e700000000a00 */
[----:B------:R-:W0:Y:S01]  /*16e0*/  LDC.64 R6, c[0x3][R16] ;  /* 0x00c0000010067b82 */ /* 0x000e220000000a00 */
[----:B-1----:R-:W-:Y:S08]  /*16f0*/  F2I.F64.TRUNC R4, R4 ;  /* 0x0000000400047311 */ /* 0x002ff0000030d100 */
[----:B0-----:R-:W5:Y:S02]  /*1700*/  F2I.F64.TRUNC R7, R6 ;  /* 0x0000000600077311 */ /* 0x001f64000030d100 */
[----:B-----5:R-:W-:-:S04]  /*1710*/  IMAD R11, R4, UR4, R7 ;  /* 0x00000004040b7c24 */ /* 0x020fc8000f8e0207 */
[----:B--2---:R-:W-:-:S06]  /*1720*/  IMAD.WIDE R8, R11, 0x4, R8 ;  /* 0x000000040b087825 */ /* 0x004fcc00078e0208 */
[----:B------:R-:W2:Y:S01]  /*1730*/  LDG.E R8, desc[UR14][R8.64] ;  /* 0x0000000e08087981 */ /* 0x000ea2000c1e1900 */
[----:B------:R-:W-:Y:S01]  /*1740*/  IMAD.MOV.U32 R6, RZ, RZ, 0x0 ;  /* 0x00000000ff067424 */ /* 0x000fe200078e00ff */
[----:B------:R-:W-:Y:S01]  /*1750*/  BSSY.RECONVERGENT B2, `(.L_x_24) ;  /* 0x0000022000027945 */ /* 0x000fe20003800200 */
[----:B------:R-:W-:Y:S01]  /*1760*/  IMAD.MOV.U32 R7, RZ, RZ, 0x3fd80000 ;  /* 0x3fd80000ff077424 */ /* 0x000fe200078e00ff */
        /* <DEDUP_REMOVED lines=30> */
[----:B------:R-:W-:Y:S02]  /*1950*/  IMAD.MOV.U32 R12, RZ, RZ, R6 ;  /* 0x000000ffff0c7224 */ /* 0x000fe400078e0006 */
[----:B------:R-:W-:-:S07]  /*1960*/  IMAD.MOV.U32 R13, RZ, RZ, R7 ;  /* 0x000000ffff0d7224 */ /* 0x000fce00078e0007 */
.L_x_25:
[----:B------:R-:W-:Y:S05]  /*1970*/  BSYNC.RECONVERGENT B2 ;  /* 0x0000000000027941 */ /* 0x000fea0003800200 */
.L_x_24:
[----:B------:R-:W-:-:S05]  /*1980*/  LEA R5, R0, UR17, 0x3 ;  /* 0x0000001100057c11 */ /* 0x000fca000f8e18ff */
[----:B------:R0:W-:Y:S02]  /*1990*/  STL.64 [R5], R12 ;  /* 0x0000000c05007387 */ /* 0x0001e40000100a00 */
.L_x_18:
[----:B------:R0:W5:Y:S01]  /*19a0*/  LDL.64 R36, [R1] ;  /* 0x0000000001247983 */ /* 0x0001620000100a00 */
[----:B------:R-:W1:Y:S01]  /*19b0*/  LDCU UR4, c[0x0][0x390] ;  /* 0x00007200ff0477ac */ /* 0x000e620008000800 */
[----:B------:R-:W-:Y:S01]  /*19c0*/  MOV R0, RZ ;  /* 0x000000ff00007202 */ /* 0x000fe20000000f00 */
[----:B-1----:R-:W-:-:S03]  /*19d0*/  UISETP.GE.U32.AND UP0, UPT, UR4, 0x10, UPT ;  /* 0x000000100400788c */ /* 0x002fc6000bf06070 */
[----:B------:R-:W-:-:S06]  /*19e0*/  UMOV UR4, URZ ;  /* 0x000000ff00047c82 */ /* 0x000fcc0008000000 */
[----:B0-----:R-:W-:Y:S05]  /*19f0*/  BRA.U !UP0, `(.L_x_26) ;  /* 0x00000005083c7547 */ /* 0x001fea000b800000 */
[----:B------:R-:W-:Y:S02]  /*1a00*/  IMAD.MOV.U32 R25, RZ, RZ, RZ ;  /* 0x000000ffff197224 */ /* 0x000fe400078e00ff */
[----:B------:R-:W-:-:S07]  /*1a10*/  IMAD.MOV.U32 R0, RZ, RZ, RZ ;  /* 0x000000ffff007224 */ /* 0x000fce00078e00ff */
.L_x_27:
[----:B------:R-:W-:-:S05]  /*1a20*/  LEA R28, R25, UR17, 0x3 ;  /* 0x00000011191c7c11 */ /* 0x000fca000f8e18ff */
[----:B------:R-:W3:Y:S04]  /*1a30*/  LDL.128 R20, [R28] ;  /* 0x000000001c147983 */ /* 0x000ee80000100c00 */
[----:B------:R-:W4:Y:S04]  /*1a40*/  LDL.128 R8, [R28+0x10] ;  /* 0x000010001c087983 */ /* 0x000f280000100c00 */
[----:B------:R-:W4:Y:S04]  /*1a50*/  LDL.128 R12, [R28+0x20] ;  /* 0x000020001c0c7983 */ /* 0x000f280000100c00 */
[----:B--2---:R-:W2:Y:S04]  /*1a60*/  LDL.128 R16, [R28+0x30] ;  /* 0x000030001c107983 */ /* 0x004ea80000100c00 */
[----:B------:R-:W2:Y:S01]  /*1a70*/  LDL.128 R4, [R28+0x40] ;  /* 0x000040001c047983 */ /* 0x000ea20000100c00 */
[----:B---3-5:R-:W-:-:S06]  /*1a80*/  DSETP.GEU.AND P3, PT, R20, R36, PT ;  /* 0x000000241400722a */ /* 0x028fcc0003f6e000 */
[----:B------:R-:W-:Y:S02]  /*1a90*/  FSEL R20, R20, R36, !P3 ;  /* 0x0000002414147208 */ /* 0x000fe40005800000 */
[----:B------:R-:W-:-:S06]  /*1aa0*/  FSEL R21, R21, R37, !P3 ;  /* 0x0000002515157208 */ /* 0x000fcc0005800000 */
[----:B------:R-:W-:-:S06]  /*1ab0*/  DSETP.GEU.AND P4, PT, R22, R20, PT ;  /* 0x000000141600722a */ /* 0x000fcc0003f8e000 */
[----:B------:R-:W-:Y:S02]  /*1ac0*/  FSEL R20, R22, R20, !P4 ;  /* 0x0000001416147208 */ /* 0x000fe40006000000 */
[----:B------:R-:W-:-:S06]  /*1ad0*/  FSEL R21, R23, R21, !P4 ;  /* 0x0000001517157208 */ /* 0x000fcc0006000000 */
[----:B----4-:R-:W-:-:S06]  /*1ae0*/  DSETP.GEU.AND P5, PT, R8, R20, PT ;  /* 0x000000140800722a */ /* 0x010fcc0003fae000 */
[----:B------:R-:W-:Y:S02]  /*1af0*/  FSEL R8, R8, R20, !P5 ;  /* 0x0000001408087208 */ /* 0x000fe40006800000 */
[----:B------:R-:W-:Y:S02]  /*1b00*/  FSEL R9, R9, R21, !P5 ;  /* 0x0000001509097208 */ /* 0x000fe40006800000 */
[----:B------:R-:W3:Y:S04]  /*1b10*/  LDL.128 R20, [R28+0x50] ;  /* 0x000050001c147983 */ /* 0x000ee80000100c00 */
[----:B------:R-:W-:-:S06]  /*1b20*/  DSETP.GEU.AND P6, PT, R10, R8, PT ;  /* 0x000000080a00722a */ /* 0x000fcc0003fce000 */
[----:B------:R-:W-:Y:S02]  /*1b30*/  FSEL R8, R10, R8, !P6 ;  /* 0x000000080a087208 */ /* 0x000fe40007000000 */
[----:B------:R-:W-:-:S06]  /*1b40*/  FSEL R9, R11, R9, !P6 ;  /* 0x000000090b097208 */ /* 0x000fcc0007000000 */
[----:B------:R-:W-:-:S06]  /*1b50*/  DSETP.GEU.AND P0, PT, R12, R8, PT ;  /* 0x000000080c00722a */ /* 0x000fcc0003f0e000 */
[----:B------:R-:W-:Y:S02]  /*1b60*/  FSEL R12, R12, R8, !P0 ;  /* 0x000000080c0c7208 */ /* 0x000fe40004000000 */
[----:B------:R-:W-:Y:S02]  /*1b70*/  FSEL R13, R13, R9, !P0 ;  /* 0x000000090d0d7208 */ /* 0x000fe40004000000 */
[----:B------:R-:W4:Y:S04]  /*1b80*/  LDL.128 R8, [R28+0x60] ;  /* 0x000060001c087983 */ /* 0x000f280000100c00 */
[----:B------:R-:W-:-:S06]  /*1b90*/  DSETP.GEU.AND P1, PT, R14, R12, PT ;  /* 0x0000000c0e00722a */ /* 0x000fcc0003f2e000 */
[----:B------:R-:W-:Y:S02]  /*1ba0*/  FSEL R12, R14, R12, !P1 ;  /* 0x0000000c0e0c7208 */ /* 0x000fe40004800000 */
[----:B------:R-:W-:-:S06]  /*1bb0*/  FSEL R13, R15, R13, !P1 ;  /* 0x0000000d0f0d7208 */ /* 0x000fcc0004800000 */
[----:B--2---:R-:W-:-:S06]  /*1bc0*/  DSETP.GEU.AND P2, PT, R16, R12, PT ;  /* 0x0000000c1000722a */ /* 0x004fcc0003f4e000 */
[----:B------:R-:W-:Y:S02]  /*1bd0*/  FSEL R16, R16, R12, !P2 ;  /* 0x0000000c10107208 */ /* 0x000fe40005000000 */
[----:B------:R-:W-:Y:S02]  /*1be0*/  FSEL R17, R17, R13, !P2 ;  /* 0x0000000d11117208 */ /* 0x000fe40005000000 */
[----:B------:R-:W2:Y:S01]  /*1bf0*/  LDL.128 R12, [R28+0x70] ;  /* 0x000070001c0c7983 */ /* 0x000ea20000100c00 */
[----:B------:R-:W-:-:S03]  /*1c00*/  SEL R0, R25, R0, !P3 ;  /* 0x0000000019007207 */ /* 0x000fc60005800000 */
[----:B------:R-:W-:Y:S01]  /*1c10*/  DSETP.GEU.AND P3, PT, R18, R16, PT ;  /* 0x000000101200722a */ /* 0x000fe20003f6e000 */
[----:B------:R-:W-:-:S05]  /*1c20*/  @!P4 VIADD R0, R25, 0x1 ;  /* 0x000000011900c836 */ /* 0x000fca0000000000 */
[----:B------:R-:W-:Y:S02]  /*1c30*/  FSEL R16, R18, R16, !P3 ;  /* 0x0000001012107208 */ /* 0x000fe40005800000 */
[----:B------:R-:W-:-:S06]  /*1c40*/  FSEL R17, R19, R17, !P3 ;  /* 0x0000001113117208 */ /* 0x000fcc0005800000 */
[----:B------:R-:W-:Y:S01]  /*1c50*/  DSETP.GEU.AND P4, PT, R4, R16, PT ;  /* 0x000000100400722a */ /* 0x000fe20003f8e000 */
[----:B------:R-:W-:-:S05]  /*1c60*/  @!P5 IADD3 R0, PT, PT, R25, 0x2, RZ ;  /* 0x000000021900d810 */ /* 0x000fca0007ffe0ff */
[----:B------:R-:W-:Y:S02]  /*1c70*/  FSEL R4, R4, R16, !P4 ;  /* 0x0000001004047208 */ /* 0x000fe40006000000 */
[----:B------:R-:W-:-:S06]  /*1c80*/  FSEL R5, R5, R17, !P4 ;  /* 0x0000001105057208 */ /* 0x000fcc0006000000 */
[----:B------:R-:W-:Y:S01]  /*1c90*/  DSETP.GEU.AND P5, PT, R6, R4, PT ;  /* 0x000000040600722a */ /* 0x000fe20003fae000 */
[----:B------:R-:W-:-:S05]  /*1ca0*/  @!P6 VIADD R0, R25, 0x3 ;  /* 0x000000031900e836 */ /* 0x000fca0000000000 */
[----:B------:R-:W-:Y:S02]  /*1cb0*/  FSEL R4, R6, R4, !P5 ;  /* 0x0000000406047208 */ /* 0x000fe40006800000 */
[----:B------:R-:W-:Y:S01]  /*1cc0*/  FSEL R5, R7, R5, !P5 ;  /* 0x0000000507057208 */ /* 0x000fe20006800000 */
[C---:B------:R-:W-:Y:S02]  /*1cd0*/  @!P0 VIADD R0, R25.reuse, 0x4 ;  /* 0x0000000419008836 */ /* 0x040fe40000000000 */
[C---:B------:R-:W-:Y:S01]  /*1ce0*/  @!P1 VIADD R0, R25.reuse, 0x5 ;  /* 0x0000000519009836 */ /* 0x040fe20000000000 */
[C---:B------:R-:W-:Y:S01]  /*1cf0*/  @!P2 IADD3 R0, PT, PT, R25.reuse, 0x6, RZ ;  /* 0x000000061900a810 */ /* 0x040fe20007ffe0ff */
[C---:B------:R-:W-:Y:S02]  /*1d00*/  @!P3 VIADD R0, R25.reuse, 0x7 ;  /* 0x000000071900b836 */ /* 0x040fe40000000000 */
[C---:B------:R-:W-:Y:S02]  /*1d10*/  @!P4 VIADD R0, R25.reuse, 0x8 ;  /* 0x000000081900c836 */ /* 0x040fe40000000000 */
[----:B------:R-:W-:Y:S01]  /*1d20*/  @!P5 VIADD R0, R25, 0x9 ;  /* 0x000000091900d836 */ /* 0x000fe20000000000 */
[----:B---3--:R-:W-:-:S06]  /*1d30*/  DSETP.GEU.AND P6, PT, R20, R4, PT ;  /* 0x000000041400722a */ /* 0x008fcc0003fce000 */
[----:B------:R-:W-:Y:S02]  /*1d40*/  FSEL R4, R20, R4, !P6 ;  /* 0x0000000414047208 */ /* 0x000fe40007000000 */
[----:B------:R-:W-:-:S06]  /*1d50*/  FSEL R5, R21, R5, !P6 ;  /* 0x0000000515057208 */ /* 0x000fcc0007000000 */
[----:B------:R-:W-:-:S06]  /*1d60*/  DSETP.GEU.AND P0, PT, R22, R4, PT ;  /* 0x000000041600722a */ /* 0x000fcc0003f0e000 */
[----:B------:R-:W-:Y:S02]  /*1d70*/  FSEL R4, R22, R4, !P0 ;  /* 0x0000000416047208 */ /* 0x000fe40004000000 */
[----:B------:R-:W-:-:S06]  /*1d80*/  FSEL R5, R23, R5, !P0 ;  /* 0x0000000517057208 */ /* 0x000fcc0004000000 */
[----:B----4-:R-:W-:-:S06]  /*1d90*/  DSETP.GEU.AND P1, PT, R8, R4, PT ;  /* 0x000000040800722a */ /* 0x010fcc0003f2e000 */
[----:B------:R-:W-:Y:S02]  /*1da0*/  FSEL R4, R8, R4, !P1 ;  /* 0x0000000408047208 */ /* 0x000fe40004800000 */
[----:B------:R-:W-:-:S06]  /*1db0*/  FSEL R5, R9, R5, !P1 ;  /* 0x0000000509057208 */ /* 0x000fcc0004800000 */
[----:B------:R-:W-:-:S06]  /*1dc0*/  DSETP.GEU.AND P2, PT, R10, R4, PT ;  /* 0x000000040a00722a */ /* 0x000fcc0003f4e000 */
[----:B------:R-:W-:Y:S02]  /*1dd0*/  FSEL R4, R10, R4, !P2 ;  /* 0x000000040a047208 */ /* 0x000fe40005000000 */
[----:B------:R-:W-:-:S06]  /*1de0*/  FSEL R5, R11, R5, !P2 ;  /* 0x000000050b057208 */ /* 0x000fcc0005000000 */
[----:B--2---:R-:W-:Y:S01]  /*1df0*/  DSETP.GEU.AND P3, PT, R12, R4, PT ;  /* 0x000000040c00722a */ /* 0x004fe20003f6e000 */
[----:B------:R-:W-:-:S05]  /*1e00*/  @!P6 IADD3 R0, PT, PT, R25, 0xa, RZ ;  /* 0x0000000a1900e810 */ /* 0x000fca0007ffe0ff */
[----:B------:R-:W-:Y:S02]  /*1e10*/  FSEL R4, R12, R4, !P3 ;  /* 0x000000040c047208 */ /* 0x000fe40005800000 */
[----:B------:R-:W-:Y:S01]  /*1e20*/  FSEL R5, R13, R5, !P3 ;  /* 0x000000050d057208 */ /* 0x000fe20005800000 */
[----:B------:R-:W-:-:S05]  /*1e30*/  @!P0 VIADD R0, R25, 0xb ;  /* 0x0000000b19008836 */ /* 0x000fca0000000000 */
[----:B------:R-:W-:Y:S01]  /*1e40*/  DSETP.GEU.AND P0, PT, R14, R4, PT ;  /* 0x000000040e00722a */ /* 0x000fe20003f0e000 */
[C---:B------:R-:W-:Y:S02]  /*1e50*/  @!P1 VIADD R0, R25.reuse, 0xc ;  /* 0x0000000c19009836 */ /* 0x040fe40000000000 */
[C---:B------:R-:W-:Y:S01]  /*1e60*/  @!P2 VIADD R0, R25.reuse, 0xd ;  /* 0x0000000d1900a836 */ /* 0x040fe20000000000 */
[----:B------:R-:W-:-:S10]  /*1e70*/  @!P3 IADD3 R0, PT, PT, R25, 0xe, RZ ;  /* 0x0000000e1900b810 */ /* 0x000fd40007ffe0ff */
[C---:B------:R-:W-:Y:S02]  /*1e80*/  @!P0 VIADD R0, R25.reuse, 0xf ;  /* 0x0000000f19008836 */ /* 0x040fe40000000000 */
[----:B------:R-:W-:-:S05]  /*1e90*/  VIADD R25, R25, 0x10 ;  /* 0x0000001019197836 */ /* 0x000fca0000000000 */
[----:B------:R-:W-:Y:S02]  /*1ea0*/  ISETP.NE.AND P1, PT, R25, UR7, PT ;  /* 0x0000000719007c0c */ /* 0x000fe4000bf25270 */
[----:B------:R-:W-:Y:S02]  /*1eb0*/  FSEL R36, R14, R4, !P0 ;  /* 0x000000040e247208 */ /* 0x000fe40004000000 */
[----:B------:R-:W-:-:S09]  /*1ec0*/  FSEL R37, R15, R5, !P0 ;  /* 0x000000050f257208 */ /* 0x000fd20004000000 */
[----:B------:R-:W-:Y:S05]  /*1ed0*/  @P1 BRA `(.L_x_27) ;  /* 0xfffffff800d01947 */ /* 0x000fea000383ffff */
[----:B------:R-:W-:-:S05]  /*1ee0*/  UMOV UR4, UR7 ;  /* 0x0000000700047c82 */ /* 0x000fca0008000000 */
.L_x_26:
[----:B------:R-:W-:-:S09]  /*1ef0*/  UISETP.NE.AND UP0, UPT, UR9, URZ, UPT ;  /* 0x000000ff0900728c */ /* 0x000fd2000bf05270 */
[----:B------:R-:W-:Y:S05]  /*1f00*/  BRA.U !UP0, `(.L_x_28) ;  /* 0x0000000508747547 */ /* 0x000fea000b800000 */
[----:B------:R-:W-:Y:S02]  /*1f10*/  UIADD3 UR12, UPT, UPT, UR9, -0x1, URZ ;  /* 0xffffffff090c7890 */ /* 0x000fe4000fffe0ff */
[----:B------:R-:W-:Y:S02]  /*1f20*/  UISETP.NE.AND UP1, UPT, UR10, URZ, UPT ;  /* 0x000000ff0a00728c */ /* 0x000fe4000bf25270 */
[----:B------:R-:W-:-:S09]  /*1f30*/  UISETP.GE.U32.AND UP0, UPT, UR12, 0x7, UPT ;  /* 0x000000070c00788c */ /* 0x000fd2000bf06070 */
[----:B------:R-:W-:Y:S05]  /*1f40*/  BRA.U !UP0, `(.L_x_29) ;  /* 0x0000000108a07547 */ /* 0x000fea000b800000 */
[----:B------:R-:W-:-:S09]  /*1f50*/  ULEA UR12, UR4, UR17, 0x3 ;  /* 0x00000011040c7291 */ /* 0x000fd2000f8e18ff */
[----:B--2---:R-:W2:Y:S04]  /*1f60*/  LDL.128 R4, [UR12] ;  /* 0x0000000cff047983 */ /* 0x004ea80008100c00 */
[----:B------:R-:W3:Y:S04]  /*1f70*/  LDL.128 R8, [UR12+0x10] ;  /* 0x0000100cff087983 */ /* 0x000ee80008100c00 */
[----:B------:R-:W4:Y:S04]  /*1f80*/  LDL.128 R12, [UR12+0x20] ;  /* 0x0000200cff0c7983 */ /* 0x000f280008100c00 */
[----:B------:R-:W4:Y:S01]  /*1f90*/  LDL.128 R16, [UR12+0x30] ;  /* 0x0000300cff107983 */ /* 0x000f220008100c00 */
[----:B--2--5:R-:W-:-:S06]  /*1fa0*/  DSETP.GEU.AND P2, PT, R4, R36, PT ;  /* 0x000000240400722a */ /* 0x024fcc0003f4e000 */
[----:B------:R-:W-:Y:S02]  /*1fb0*/  FSEL R4, R4, R36, !P2 ;  /* 0x0000002404047208 */ /* 0x000fe40005000000 */
[----:B------:R-:W-:Y:S02]  /*1fc0*/  FSEL R5, R5, R37, !P2 ;  /* 0x0000002505057208 */ /* 0x000fe40005000000 */
[----:B------:R-:W-:-:S04]  /*1fd0*/  SEL R0, R0, UR4, P2 ;  /* 0x0000000400007c07 */ /* 0x000fc80009000000 */
[----:B------:R-:W-:-:S06]  /*1fe0*/  DSETP.GEU.AND P3, PT, R6, R4, PT ;  /* 0x000000040600722a */ /* 0x000fcc0003f6e000 */
[----:B------:R-:W-:Y:S01]  /*1ff0*/  FSEL R4, R6, R4, !P3 ;  /* 0x0000000406047208 */ /* 0x000fe20005800000 */
[----:B------:R-:W-:Y:S01]  /*2000*/  IMAD.U32 R6, RZ, RZ, UR4 ;  /* 0x00000004ff067e24 */ /* 0x000fe2000f8e00ff */
[----:B------:R-:W-:Y:S02]  /*2010*/  FSEL R5, R7, R5, !P3 ;  /* 0x0000000507057208 */ /* 0x000fe40005800000 */
[----:B------:R-:W-:Y:S01]  /*2020*/  MOV R7, UR4 ;  /* 0x0000000400077c02 */ /* 0x000fe20008000f00 */
[----:B------:R-:W-:-:S03]  /*2030*/  UIADD3 UR4, UPT, UPT, UR4, 0x8, URZ ;  /* 0x0000000804047890 */ /* 0x000fc6000fffe0ff */
[----:B---3--:R-:W-:Y:S01]  /*2040*/  DSETP.GEU.AND P4, PT, R8, R4, PT ;  /* 0x000000040800722a */ /* 0x008fe20003f8e000 */
[----:B------:R-:W-:-:S05]  /*2050*/  @!P3 VIADD R0, R6, 0x1 ;  /* 0x000000010600b836 */ /* 0x000fca0000000000 */
[----:B------:R-:W-:Y:S02]  /*2060*/  FSEL R4, R8, R4, !P4 ;  /* 0x0000000408047208 */ /* 0x000fe40006000000 */
[----:B------:R-:W-:-:S06]  /*2070*/  FSEL R5, R9, R5, !P4 ;  /* 0x0000000509057208 */ /* 0x000fcc0006000000 */
[----:B------:R-:W-:Y:S01]  /*2080*/  DSETP.GEU.AND P5, PT, R10, R4, PT ;  /* 0x000000040a00722a */ /* 0x000fe20003fae000 */
[----:B------:R-:W-:-:S05]  /*2090*/  @!P4 VIADD R0, R7, 0x2 ;  /* 0x000000020700c836 */ /* 0x000fca0000000000 */
[----:B------:R-:W-:Y:S02]  /*20a0*/  FSEL R4, R10, R4, !P5 ;  /* 0x000000040a047208 */ /* 0x000fe40006800000 */
[----:B------:R-:W-:-:S06]  /*20b0*/  FSEL R5, R11, R5, !P5 ;  /* 0x000000050b057208 */ /* 0x000fcc0006800000 */
[----:B----4-:R-:W-:Y:S01]  /*20c0*/  DSETP.GEU.AND P1, PT, R12, R4, PT ;  /* 0x000000040c00722a */ /* 0x010fe20003f2e000 */
        /* <DEDUP_REMOVED lines=10> */
[----:B------:R-:W-:-:S06]  /*2170*/  FSEL R5, R17, R5, !P2 ;  /* 0x0000000511057208 */ /* 0x000fcc0005000000 */
[----:B------:R-:W-:Y:S01]  /*2180*/  DSETP.GEU.AND P3, PT, R18, R4, PT ;  /* 0x000000041200722a */ /* 0x000fe20003f6e000 */
[----:B------:R-:W-:-:S05]  /*2190*/  @!P2 VIADD R0, R6, 0x6 ;  /* 0x000000060600a836 */ /* 0x000fca0000000000 */
[----:B------:R-:W-:Y:S02]  /*21a0*/  FSEL R36, R18, R4, !P3 ;  /* 0x0000000412247208 */ /* 0x000fe40005800000 */
[----:B------:R-:W-:-:S06]  /*21b0*/  FSEL R37, R19, R5, !P3 ;  /* 0x0000000513257208 */ /* 0x000fcc0005800000 */
[----:B------:R-:W-:-:S07]  /*21c0*/  @!P3 VIADD R0, R7, 0x7 ;  /* 0x000000070700b836 */ /* 0x000fce0000000000 */
.L_x_29:
[----:B------:R-:W-:Y:S05]  /*21d0*/  BRA.U !UP1, `(.L_x_28) ;  /* 0x0000000109c07547 */ /* 0x000fea000b800000 */
[----:B------:R-:W-:Y:S02]  /*21e0*/  UIADD3 UR12, UPT, UPT, UR10, -0x1, URZ ;  /* 0xffffffff0a0c7890 */ /* 0x000fe4000fffe0ff */
[----:B------:R-:W-:Y:S02]  /*21f0*/  UISETP.NE.AND UP1, UPT, UR8, URZ, UPT ;  /* 0x000000ff0800728c */ /* 0x000fe4000bf25270 */
[----:B------:R-:W-:-:S09]  /*2200*/  UISETP.GE.U32.AND UP0, UPT, UR12, 0x3, UPT ;  /* 0x000000030c00788c */ /* 0x000fd2000bf06070 */
[----:B------:R-:W-:Y:S05]  /*2210*/  BRA.U !UP0, `(.L_x_30) ;  /* 0x0000000108587547 */ /* 0x000fea000b800000 */
[----:B------:R-:W-:-:S09]  /*2220*/  ULEA UR12, UR4, UR17, 0x3 ;  /* 0x00000011040c7291 */ /* 0x000fd2000f8e18ff */
[----:B--2---:R-:W2:Y:S04]  /*2230*/  LDL.128 R4, [UR12] ;  /* 0x0000000cff047983 */ /* 0x004ea80008100c00 */
[----:B------:R-:W3:Y:S01]  /*2240*/  LDL.128 R8, [UR12+0x10] ;  /* 0x0000100cff087983 */ /* 0x000ee20008100c00 */
[----:B--2--5:R-:W-:-:S06]  /*2250*/  DSETP.GEU.AND P0, PT, R4, R36, PT ;  /* 0x000000240400722a */ /* 0x024fcc0003f0e000 */
[----:B------:R-:W-:Y:S02]  /*2260*/  FSEL R4, R4, R36, !P0 ;  /* 0x0000002404047208 */ /* 0x000fe40004000000 */
[----:B------:R-:W-:Y:S02]  /*2270*/  FSEL R5, R5, R37, !P0 ;  /* 0x0000002505057208 */ /* 0x000fe40004000000 */
[----:B------:R-:W-:-:S04]  /*2280*/  SEL R0, R0, UR4, P0 ;  /* 0x0000000400007c07 */ /* 0x000fc80008000000 */
[----:B------:R-:W-:-:S06]  /*2290*/  DSETP.GEU.AND P1, PT, R6, R4, PT ;  /* 0x000000040600722a */ /* 0x000fcc0003f2e000 */
[----:B------:R-:W-:Y:S02]  /*22a0*/  FSEL R4, R6, R4, !P1 ;  /* 0x0000000406047208 */ /* 0x000fe40004800000 */
[----:B------:R-:W-:Y:S01]  /*22b0*/  FSEL R5, R7, R5, !P1 ;  /* 0x0000000507057208 */ /* 0x000fe20004800000 */
[----:B------:R-:W-:Y:S01]  /*22c0*/  IMAD.U32 R7, RZ, RZ, UR4 ;  /* 0x00000004ff077e24 */ /* 0x000fe2000f8e00ff */
        /* <DEDUP_REMOVED lines=10> */
[----:B------:R-:W-:-:S07]  /*2370*/  @!P3 IADD3 R0, PT, PT, R6, 0x3, RZ ;  /* 0x000000030600b810 */ /* 0x000fce0007ffe0ff */
.L_x_30:
[----:B------:R-:W-:Y:S05]  /*2380*/  BRA.U !UP1, `(.L_x_28) ;  /* 0x0000000109547547 */ /* 0x000fea000b800000 */
[----:B------:R-:W-:-:S09]  /*2390*/  ULEA UR12, UR4, UR17, 0x3 ;  /* 0x00000011040c7291 */ /* 0x000fd2000f8e18ff */
[----:B--2---:R-:W2:Y:S01]  /*23a0*/  LDL.128 R4, [UR12] ;  /* 0x0000000cff047983 */ /* 0x004ea20008100c00 */
[----:B------:R-:W-:Y:S01]  /*23b0*/  UISETP.NE.AND UP0, UPT, UR8, 0x1, UPT ;  /* 0x000000010800788c */ /* 0x000fe2000bf05270 */
[----:B--2--5:R-:W-:-:S06]  /*23c0*/  DSETP.GEU.AND P0, PT, R4, R36, PT ;  /* 0x000000240400722a */ /* 0x024fcc0003f0e000 */
[----:B------:R-:W-:Y:S02]  /*23d0*/  FSEL R8, R4, R36, !P0 ;  /* 0x0000002404087208 */ /* 0x000fe40004000000 */
[----:B------:R-:W-:Y:S02]  /*23e0*/  FSEL R9, R5, R37, !P0 ;  /* 0x0000002505097208 */ /* 0x000fe40004000000 */
[----:B------:R-:W-:Y:S01]  /*23f0*/  SEL R0, R0, UR4, P0 ;  /* 0x0000000400007c07 */ /* 0x000fe20008000000 */
[----:B------:R-:W-:Y:S06]  /*2400*/  BRA.U !UP0, `(.L_x_28) ;  /* 0x0000000108347547 */ /* 0x000fec000b800000 */
[----:B------:R-:W-:-:S06]  /*2410*/  UISETP.NE.AND UP0, UPT, UR8, 0x2, UPT ;  /* 0x000000020800788c */ /* 0x000fcc000bf05270 */
[----:B------:R-:W-:-:S13]  /*2420*/  PLOP3.LUT P3, PT, PT, PT, UP0, 0x80, 0x8 ;  /* 0x000000000008781c */ /* 0x000fda0003f6f008 */
[----:B------:R-:W2:Y:S01]  /*2430*/  @P3 LDL.64 R4, [UR12+0x10] ;  /* 0x0000100cff043983 */ /* 0x000ea20008100a00 */
[----:B------:R-:W-:Y:S01]  /*2440*/  DSETP.GEU.AND P1, PT, R6, R8, PT ;  /* 0x000000080600722a */ /* 0x000fe20003f2e000 */
[----:B------:R-:W-:-:S05]  /*2450*/  PLOP3.LUT P0, PT, PT, PT, PT, 0x80, 0x8 ;  /* 0x000000000008781c */ /* 0x000fca0003f0f070 */
[----:B------:R-:W-:Y:S02]  /*2460*/  FSEL R6, R6, R8, !P1 ;  /* 0x0000000806067208 */ /* 0x000fe40004800000 */
[----:B------:R-:W-:-:S06]  /*2470*/  FSEL R7, R7, R9, !P1 ;  /* 0x0000000907077208 */ /* 0x000fcc0004800000 */
[----:B--2---:R-:W-:Y:S01]  /*2480*/  @P3 DSETP.GEU.AND P2, PT, R4, R6, PT ;  /* 0x000000060400322a */ /* 0x004fe20003f4e000 */
[----:B------:R-:W-:Y:S02]  /*2490*/  IMAD.U32 R4, RZ, RZ, UR4 ;  /* 0x00000004ff047e24 */ /* 0x000fe4000f8e00ff */
[----:B------:R-:W-:-:S03]  /*24a0*/  IMAD.U32 R5, RZ, RZ, UR4 ;  /* 0x00000004ff057e24 */ /* 0x000fc6000f8e00ff */
[----:B------:R-:W-:Y:S01]  /*24b0*/  @P3 PLOP3.LUT P0, PT, P2, PT, PT, 0x80, 0x8 ;  /* 0x000000000008381c */ /* 0x000fe2000170f070 */
[----:B------:R-:W-:-:S12]  /*24c0*/  @!P1 VIADD R0, R4, 0x1 ;  /* 0x0000000104009836 */ /* 0x000fd80000000000 */
[----:B------:R-:W-:-:S07]  /*24d0*/  @!P0 IADD3 R0, PT, PT, R5, 0x2, RZ ;  /* 0x0000000205008810 */ /* 0x000fce0007ffe0ff */
.L_x_28:
[----:B--2---:R-:W-:Y:S01]  /*24e0*/  I2F.F64.U32 R4, R0 ;  /* 0x0000000000047312 */ /* 0x004fe20000201800 */
[----:B------:R-:W0:Y:S01]  /*24f0*/  LDCU UR4, c[0x0][0x388] ;  /* 0x00007100ff0477ac */ /* 0x000e220008000800 */
[----:B------:R-:W-:-:S06]  /*2500*/  VIADD R24, R24, UR5 ;  /* 0x0000000518187c36 */ /* 0x000fcc0008000000 */
[----:B------:R-:W-:Y:S08]  /*2510*/  F2I.U32.F64.TRUNC R32, R32 ;  /* 0x0000002000207311 */ /* 0x000ff0000030d000 */
[----:B---3--:R-:W1:Y:S01]  /*2520*/  F2I.U32.F64.TRUNC R31, R30 ;  /* 0x0000001e001f7311 */ /* 0x008e62000030d000 */
[----:B0-----:R-:W-:-:S07]  /*2530*/  ISETP.GE.AND P0, PT, R24, UR4, PT ;  /* 0x0000000418007c0c */ /* 0x001fce000bf06270 */
[----:B----4-:R-:W-:Y:S01]  /*2540*/  F2I.U32.F64.TRUNC R26, R26 ;  /* 0x0000001a001a7311 */ /* 0x010fe2000030d000 */
[----:B-1----:R-:W-:-:S07]  /*2550*/  PRMT R6, R32, 0x3340, R31 ;  /* 0x0000334020067816 */ /* 0x002fce000000001f */
[----:B------:R-:W0:Y:S02]  /*2560*/  F2I.U32.F64.TRUNC R5, R4 ;  /* 0x0000000400057311 */ /* 0x000e24000030d000 */
[----:B0-----:R-:W-:-:S04]  /*2570*/  PRMT R7, R26, 0x3340, R5 ;  /* 0x000033401a077816 */ /* 0x001fc80000000005 */
[----:B------:R-:W-:-:S05]  /*2580*/  PRMT R7, R6, 0x5410, R7 ;  /* 0x0000541006077816 */ /* 0x000fca0000000007 */
[----:B------:R1:W-:Y:S01]  /*2590*/  STG.E desc[UR14][R34.64], R7 ;  /* 0x0000000722007986 */ /* 0x0003e2000c10190e */
[----:B------:R-:W-:Y:S05]  /*25a0*/  @!P0 BRA `(.L_x_31) ;  /* 0xffffffdc00908947 */ /* 0x000fea000383ffff */
.L_x_7:
[----:B0-----:R-:W-:Y:S05]  /*25b0*/  BSYNC.RECONVERGENT B1 ;  /* 0x0000000000017941 */ /* 0x001fea0003800200 */
.L_x_6:
[----:B------:R-:W0:Y:S01]  /*25c0*/  LDCU UR4, c[0x0][0x38c] ;  /* 0x00007180ff0477ac */ /* 0x000e220008000800 */
[----:B------:R-:W-:-:S05]  /*25d0*/  VIADD R3, R3, UR6 ;  /* 0x0000000603037c36 */ /* 0x000fca0008000000 */
[----:B0-----:R-:W-:-:S13]  /*25e0*/  ISETP.GE.AND P0, PT, R3, UR4, PT ;  /* 0x0000000403007c0c */ /* 0x001fda000bf06270 */
[----:B------:R-:W-:Y:S05]  /*25f0*/  @!P0 BRA `(.L_x_32) ;  /* 0xffffffdc00688947 */ /* 0x000fea000383ffff */
[----:B------:R-:W-:Y:S05]  /*2600*/  BSYNC.RECONVERGENT B0 ;  /* 0x0000000000007941 */ /* 0x000fea0003800200 */
.L_x_5:
[----:B------:R-:W-:Y:S05]  /*2610*/  EXIT ;  /* 0x000000000000794d */ /* 0x000fea0003800000 */
        .weak           $__internal_0_$__cuda_sm20_dsqrt_rn_f64_mediumpath_v1
        .type           $__internal_0_$__cuda_sm20_dsqrt_rn_f64_mediumpath_v1,@function
        .size           $__internal_0_$__cuda_sm20_dsqrt_rn_f64_mediumpath_v1,(.L_x_38 - $__internal_0_$__cuda_sm20_dsqrt_rn_f64_mediumpath_v1)
$__internal_0_$__cuda_sm20_dsqrt_rn_f64_mediumpath_v1:
[----:B------:R-:W-:Y:S01]  /*2620*/  ISETP.GE.U32.AND P1, PT, R10, -0x3400000, PT ;  /* 0xfcc000000a00780c */ /* 0x000fe20003f26070 */
[----:B------:R-:W-:Y:S01]  /*2630*/  BSSY.RECONVERGENT B3, `(.L_x_33) ;  /* 0x0000026000037945 */ /* 0x000fe20003800200 */
[----:B------:R-:W-:Y:S01]  /*2640*/  MOV R19, R7 ;  /* 0x0000000700137202 */ /* 0x000fe20000000f00 */
[----:B------:R-:W-:Y:S02]  /*2650*/  IMAD.MOV.U32 R10, RZ, RZ, R20 ;  /* 0x000000ffff0a7224 */ /* 0x000fe400078e0014 */
[----:B------:R-:W-:-:S08]  /*2660*/  IMAD.MOV.U32 R7, RZ, RZ, R21 ;  /* 0x000000ffff077224 */ /* 0x000fd000078e0015 */
[----:B------:R-:W-:Y:S05]  /*2670*/  @!P1 BRA `(.L_x_34) ;  /* 0x0000000000209947 */ /* 0x000fea0003800000 */
[----:B------:R-:W-:-:S10]  /*2680*/  DFMA.RM R18, R18, R22, R6 ;  /* 0x000000161212722b */ /* 0x000fd40000004006 */
[----:B------:R-:W-:-:S05]  /*2690*/  IADD3 R6, P1, PT, R18, 0x1, RZ ;  /* 0x0000000112067810 */ /* 0x000fca0007f3e0ff */
[----:B------:R-:W-:-:S06]  /*26a0*/  IMAD.X R7, RZ, RZ, R19, P1 ;  /* 0x000000ffff077224 */ /* 0x000fcc00008e0613 */
[----:B------:R-:W-:-:S08]  /*26b0*/  DFMA.RP R10, -R18, R6, R10 ;  /* 0x00000006120a722b */ /* 0x000fd0000000810a */
[----:B------:R-:W-:-:S06]  /*26c0*/  DSETP.GT.AND P1, PT, R10, RZ, PT ;  /* 0x000000ff0a00722a */ /* 0x000fcc0003f24000 */
[----:B------:R-:W-:Y:S02]  /*26d0*/  FSEL R6, R6, R18, P1 ;  /* 0x0000001206067208 */ /* 0x000fe40000800000 */
[----:B------:R-:W-:Y:S01]  /*26e0*/  FSEL R7, R7, R19, P1 ;  /* 0x0000001307077208 */ /* 0x000fe20000800000 */
[----:B------:R-:W-:Y:S06]  /*26f0*/  BRA `(.L_x_35) ;  /* 0x0000000000647947 */ /* 0x000fec0003800000 */
.L_x_34:
[----:B------:R-:W-:-:S14]  /*2700*/  DSETP.NE.AND P1, PT, R10, RZ, PT ;  /* 0x000000ff0a00722a */ /* 0x000fdc0003f25000 */
[----:B------:R-:W-:Y:S05]  /*2710*/  @!P1 BRA `(.L_x_36) ;  /* 0x0000000000589947 */ /* 0x000fea0003800000 */
[----:B------:R-:W-:-:S13]  /*2720*/  ISETP.GE.AND P1, PT, R11, RZ, PT ;  /* 0x000000ff0b00720c */ /* 0x000fda0003f26270 */
[----:B------:R-:W-:Y:S01]  /*2730*/  @!P1 IMAD.MOV.U32 R6, RZ, RZ, 0x0 ;  /* 0x00000000ff069424 */ /* 0x000fe200078e00ff */
[----:B------:R-:W-:Y:S01]  /*2740*/  @!P1 MOV R7, 0xfff80000 ;  /* 0xfff8000000079802 */ /* 0x000fe20000000f00 */
[----:B------:R-:W-:Y:S06]  /*2750*/  @!P1 BRA `(.L_x_35) ;  /* 0x00000000004c9947 */ /* 0x000fec0003800000 */
[----:B------:R-:W-:-:S13]  /*2760*/  ISETP.GT.AND P1, PT, R11, 0x7fefffff, PT ;  /* 0x7fefffff0b00780c */ /* 0x000fda0003f24270 */
[----:B------:R-:W-:Y:S05]  /*2770*/  @P1 BRA `(.L_x_36) ;  /* 0x0000000000401947 */ /* 0x000fea0003800000 */
[----:B------:R-:W-:Y:S01]  /*2780*/  DMUL R20, R10, 8.11296384146066816958e+31 ;  /* 0x469000000a147828 */ /* 0x000fe20000000000 */
[----:B------:R-:W-:Y:S02]  /*2790*/  IMAD.MOV.U32 R6, RZ, RZ, RZ ;  /* 0x000000ffff067224 */ /* 0x000fe400078e00ff */
[----:B------:R-:W-:Y:S02]  /*27a0*/  IMAD.MOV.U32 R18, RZ, RZ, 0x0 ;  /* 0x00000000ff127424 */ /* 0x000fe400078e00ff */
[----:B------:R-:W-:Y:S01]  /*27b0*/  IMAD.MOV.U32 R19, RZ, RZ, 0x3fd80000 ;  /* 0x3fd80000ff137424 */ /* 0x000fe200078e00ff */
[----:B------:R-:W0:Y:S02]  /*27c0*/  MUFU.RSQ64H R7, R21 ;  /* 0x0000001500077308 */ /* 0x000e240000001c00 */
[----:B0-----:R-:W-:-:S08]  /*27d0*/  DMUL R10, R6, R6 ;  /* 0x00000006060a7228 */ /* 0x001fd00000000000 */
[----:B------:R-:W-:-:S08]  /*27e0*/  DFMA R10, R20, -R10, 1 ;  /* 0x3ff00000140a742b */ /* 0x000fd0000000080a */
[----:B------:R-:W-:Y:S02]  /*27f0*/  DFMA R18, R10, R18, 0.5 ;  /* 0x3fe000000a12742b */ /* 0x000fe40000000012 */
[----:B------:R-:W-:-:S08]  /*2800*/  DMUL R10, R6, R10 ;  /* 0x0000000a060a7228 */ /* 0x000fd00000000000 */
[----:B------:R-:W-:-:S08]  /*2810*/  DFMA R10, R18, R10, R6 ;  /* 0x0000000a120a722b */ /* 0x000fd00000000006 */
[----:B------:R-:W-:Y:S02]  /*2820*/  DMUL R6, R20, R10 ;  /* 0x0000000a14067228 */ /* 0x000fe40000000000 */
[----:B------:R-:W-:-:S06]  /*2830*/  IADD3 R11, PT, PT, R11, -0x100000, RZ ;  /* 0xfff000000b0b7810 */ /* 0x000fcc0007ffe0ff */
[----:B------:R-:W-:-:S08]  /*2840*/  DFMA R18, R6, -R6, R20 ;  /* 0x800000060612722b */ /* 0x000fd00000000014 */
[----:B------:R-:W-:-:S10]  /*2850*/  DFMA R6, R10, R18, R6 ;  /* 0x000000120a06722b */ /* 0x000fd40000000006 */
[----:B------:R-:W-:Y:S01]  /*2860*/  VIADD R7, R7, 0xfcb00000 ;  /* 0xfcb0000007077836 */ /* 0x000fe20000000000 */
[----:B------:R-:W-:Y:S06]  /*2870*/  BRA `(.L_x_35) ;  /* 0x0000000000047947 */ /* 0x000fec0003800000 */
.L_x_36:
[----:B------:R-:W-:-:S11]  /*2880*/  DADD R6, R10, R10 ;  /* 0x000000000a067229 */ /* 0x000fd6000000000a */
.L_x_35:
[----:B------:R-:W-:Y:S05]  /*2890*/  BSYNC.RECONVERGENT B3 ;  /* 0x0000000000037941 */ /* 0x000fea0003800200 */
.L_x_33:
[----:B------:R-:W-:-:S04]  /*28a0*/  IMAD.MOV.U32 R17, RZ, RZ, 0x0 ;  /* 0x00000000ff117424 */ /* 0x000fc800078e00ff */
[----:B------:R-:W-:Y:S05]  /*28b0*/  RET.REL.NODEC R16 `(_Z6kernelP6uchar4iii) ;  /* 0xffffffd410d07950 */ /* 0x000fea0003c3ffff */
.L_x_37:
[----:B------:R-:W-:-:S00]  /*28c0*/  BRA `(.L_x_37) ;  /* 0xfffffffc00fc7947 */ /* 0x000fc0000383ffff */
[----:B------:R-:W-:-:S00]  /*28d0*/  NOP ;  /* 0x0000000000007918 */ /* 0x000fc00000000000 */
        /* <DEDUP_REMOVED lines=10> */
.L_x_38:


//--------------------- .nv.shared.reserved.0     --------------------------
	.section	.nv.shared.reserved.0,"aw",@nobits
	.weak		__nv_reservedSMEM_offset_0_alias
	.size		__nv_reservedSMEM_offset_0_alias, 0, 64
	.other		__nv_reservedSMEM_offset_0_alias,@"STO_CUDA_RESERVED_SHARED STV_DEFAULT"
__nv_reservedSMEM_offset_0_alias:
	.zero		0
	.zero		64


//--------------------- .nv.constant0._Z6kernelP6uchar4iii --------------------------
	.section	.nv.constant0._Z6kernelP6uchar4iii,"a",@progbits
	.sectionflags	@""
	.align	4
.nv.constant0._Z6kernelP6uchar4iii:
	.zero		916


//--------------------- SYMBOLS --------------------------

	.type		.nv.reservedSmem.offset0,@object
	.size		.nv.reservedSmem.offset0,0x4
